//
// Generated by NVIDIA NVVM Compiler
//
// Compiler Build ID: CL-36424714
// Cuda compilation tools, release 13.0, V13.0.88
// Based on NVVM 20.0.0
//

.version 9.0
.target sm_100
.address_size 64

	// .globl	_Z10dft_kernelP7double2md
.func  (.param .align 16 .b8 func_retval0[16]) __internal_trig_reduction_slowpathd
(
	.param .b64 __internal_trig_reduction_slowpathd_param_0
)
;
.global .align 8 .f64 img;
.global .align 8 .f64 rl;
// _ZZ10dft_kernelP7double2mdE5cache has been demoted
.global .align 8 .b8 __cudart_i2opi_d[144] = {8, 93, 141, 31, 177, 95, 251, 107, 234, 146, 82, 138, 247, 57, 7, 61, 123, 241, 229, 235, 199, 186, 39, 117, 45, 234, 95, 158, 102, 63, 70, 79, 183, 9, 203, 39, 207, 126, 54, 109, 31, 109, 10, 90, 139, 17, 47, 239, 15, 152, 5, 222, 255, 151, 248, 31, 59, 40, 249, 189, 139, 95, 132, 156, 244, 57, 83, 131, 57, 214, 145, 57, 65, 126, 95, 180, 38, 112, 156, 233, 132, 68, 187, 46, 245, 53, 130, 232, 62, 167, 41, 177, 28, 235, 29, 254, 28, 146, 209, 9, 234, 46, 73, 6, 224, 210, 77, 66, 58, 110, 36, 183, 97, 197, 187, 222, 171, 99, 81, 254, 65, 144, 67, 60, 153, 149, 98, 219, 192, 221, 52, 245, 209, 87, 39, 252, 41, 21, 68, 78, 110, 131, 249, 162};

.visible .entry _Z10dft_kernelP7double2md(
	.param .u64 .ptr .align 1 _Z10dft_kernelP7double2md_param_0,
	.param .u64 _Z10dft_kernelP7double2md_param_1,
	.param .f64 _Z10dft_kernelP7double2md_param_2
)
{
	.reg .pred 	%p<14>;
	.reg .b32 	%r<46>;
	.reg .b32 	%f<3>;
	.reg .b64 	%rd<17>;
	.reg .b64 	%fd<89>;
	// demoted variable
	.shared .align 16 .b8 _ZZ10dft_kernelP7double2mdE5cache[8192];
	ld.param.u64 	%rd8, [_Z10dft_kernelP7double2md_param_0];
	ld.param.u64 	%rd9, [_Z10dft_kernelP7double2md_param_1];
	ld.param.f64 	%fd18, [_Z10dft_kernelP7double2md_param_2];
	mov.u32 	%r12, %ctaid.x;
	mov.u32 	%r45, %ntid.x;
	mov.u32 	%r2, %tid.x;
	mad.lo.s32 	%r13, %r12, %r45, %r2;
	cvt.u64.u32 	%rd1, %r13;
	setp.le.u64 	%p1, %rd9, %rd1;
	@%p1 bra 	$L__BB0_14;
	cvt.u32.u64 	%r14, %rd1;
	cvt.rn.f64.u64 	%fd19, %rd9;
	mov.f64 	%fd20, 0dC01921FB54442D18;
	div.rn.f64 	%fd21, %fd20, %fd19;
	mul.f64 	%fd22, %fd18, %fd21;
	cvt.rn.f64.u32 	%fd23, %r14;
	mul.f64 	%fd1, %fd22, %fd23;
	abs.f64 	%fd2, %fd1;
	setp.neu.f64 	%p2, %fd2, 0d7FF0000000000000;
	@%p2 bra 	$L__BB0_3;
	mov.f64 	%fd29, 0d0000000000000000;
	mul.rn.f64 	%fd85, %fd1, %fd29;
	mov.b32 	%r44, 0;
	bra.uni 	$L__BB0_5;
$L__BB0_3:
	mul.f64 	%fd24, %fd1, 0d3FE45F306DC9C883;
	cvt.rni.s32.f64 	%r44, %fd24;
	cvt.rn.f64.s32 	%fd25, %r44;
	fma.rn.f64 	%fd26, %fd25, 0dBFF921FB54442D18, %fd1;
	fma.rn.f64 	%fd27, %fd25, 0dBC91A62633145C00, %fd26;
	fma.rn.f64 	%fd85, %fd25, 0dB97B839A252049C0, %fd27;
	setp.ltu.f64 	%p3, %fd2, 0d41E0000000000000;
	@%p3 bra 	$L__BB0_5;
	{ // callseq 0, 0
	.param .b64 param0;
	st.param.f64 	[param0], %fd1;
	.param .align 16 .b8 retval0[16];
	call.uni (retval0), 
	__internal_trig_reduction_slowpathd, 
	(
	param0
	);
	ld.param.f64 	%fd85, [retval0];
	ld.param.b32 	%r44, [retval0+8];
	} // callseq 0
$L__BB0_5:
	mul.rn.f64 	%fd30, %fd85, %fd85;
	fma.rn.f64 	%fd31, %fd30, 0dBDA8FF8320FD8164, 0d3E21EEA7C1EF8528;
	fma.rn.f64 	%fd32, %fd31, %fd30, 0dBE927E4F8E06E6D9;
	fma.rn.f64 	%fd33, %fd32, %fd30, 0d3EFA01A019DDBCE9;
	fma.rn.f64 	%fd34, %fd33, %fd30, 0dBF56C16C16C15D47;
	fma.rn.f64 	%fd35, %fd34, %fd30, 0d3FA5555555555551;
	fma.rn.f64 	%fd36, %fd35, %fd30, 0dBFE0000000000000;
	fma.rn.f64 	%fd37, %fd36, %fd30, 0d3FF0000000000000;
	fma.rn.f64 	%fd38, %fd30, 0d3DE5DB65F9785EBA, 0dBE5AE5F12CB0D246;
	fma.rn.f64 	%fd39, %fd38, %fd30, 0d3EC71DE369ACE392;
	fma.rn.f64 	%fd40, %fd39, %fd30, 0dBF2A01A019DB62A1;
	fma.rn.f64 	%fd41, %fd40, %fd30, 0d3F81111111110818;
	fma.rn.f64 	%fd42, %fd41, %fd30, 0dBFC5555555555554;
	fma.rn.f64 	%fd43, %fd42, %fd30, 0d0000000000000000;
	fma.rn.f64 	%fd44, %fd43, %fd85, %fd85;
	and.b32  	%r17, %r44, 1;
	setp.eq.b32 	%p4, %r17, 1;
	{
	.reg .b32 %temp; 
	mov.b64 	{%temp, %r18}, %fd44;
	}
	{
	.reg .b32 %temp; 
	mov.b64 	{%r19, %temp}, %fd44;
	}
	xor.b32  	%r20, %r18, -2147483648;
	mov.b64 	%fd45, {%r19, %r20};
	selp.f64 	%fd86, %fd37, %fd44, %p4;
	selp.f64 	%fd87, %fd45, %fd37, %p4;
	and.b32  	%r21, %r44, 2;
	setp.eq.s32 	%p5, %r21, 0;
	@%p5 bra 	$L__BB0_7;
	{
	.reg .b32 %temp; 
	mov.b64 	{%temp, %r22}, %fd86;
	}
	{
	.reg .b32 %temp; 
	mov.b64 	{%r23, %temp}, %fd86;
	}
	xor.b32  	%r24, %r22, -2147483648;
	mov.b64 	%fd86, {%r23, %r24};
	{
	.reg .b32 %temp; 
	mov.b64 	{%temp, %r25}, %fd87;
	}
	{
	.reg .b32 %temp; 
	mov.b64 	{%r26, %temp}, %fd87;
	}
	xor.b32  	%r27, %r25, -2147483648;
	mov.b64 	%fd87, {%r26, %r27};
$L__BB0_7:
	mov.f64 	%fd46, 0d4338000000000000;
	{
	.reg .b32 %temp; 
	mov.b64 	{%r6, %temp}, %fd46;
	}
	mov.f64 	%fd47, 0dC338000000000000;
	add.rn.f64 	%fd48, %fd46, %fd47;
	fma.rn.f64 	%fd49, %fd48, 0dBFE62E42FEFA39EF, 0d0000000000000000;
	fma.rn.f64 	%fd50, %fd48, 0dBC7ABC9E3B39803F, %fd49;
	fma.rn.f64 	%fd51, %fd50, 0d3E5ADE1569CE2BDF, 0d3E928AF3FCA213EA;
	fma.rn.f64 	%fd52, %fd51, %fd50, 0d3EC71DEE62401315;
	fma.rn.f64 	%fd53, %fd52, %fd50, 0d3EFA01997C89EB71;
	fma.rn.f64 	%fd54, %fd53, %fd50, 0d3F2A01A014761F65;
	fma.rn.f64 	%fd55, %fd54, %fd50, 0d3F56C16C1852B7AF;
	fma.rn.f64 	%fd56, %fd55, %fd50, 0d3F81111111122322;
	fma.rn.f64 	%fd57, %fd56, %fd50, 0d3FA55555555502A1;
	fma.rn.f64 	%fd58, %fd57, %fd50, 0d3FC5555555555511;
	fma.rn.f64 	%fd59, %fd58, %fd50, 0d3FE000000000000B;
	fma.rn.f64 	%fd60, %fd59, %fd50, 0d3FF0000000000000;
	fma.rn.f64 	%fd61, %fd60, %fd50, 0d3FF0000000000000;
	{
	.reg .b32 %temp; 
	mov.b64 	{%r7, %temp}, %fd61;
	}
	{
	.reg .b32 %temp; 
	mov.b64 	{%temp, %r8}, %fd61;
	}
	shl.b32 	%r28, %r6, 20;
	add.s32 	%r29, %r28, %r8;
	mov.b64 	%fd88, {%r7, %r29};
	mov.f64 	%fd62, 0d0000000000000000;
	{
	.reg .b32 %temp; 
	mov.b64 	{%temp, %r30}, %fd62;
	}
	mov.b32 	%f2, %r30;
	abs.f32 	%f1, %f2;
	setp.lt.f32 	%p6, %f1, 0f4086232B;
	@%p6 bra 	$L__BB0_10;
	setp.geu.f32 	%p7, %f1, 0f40874800;
	mov.f64 	%fd88, 0d7FF0000000000000;
	@%p7 bra 	$L__BB0_10;
	shr.u32 	%r31, %r6, 31;
	add.s32 	%r32, %r6, %r31;
	shr.s32 	%r33, %r32, 1;
	shl.b32 	%r34, %r33, 20;
	add.s32 	%r35, %r8, %r34;
	mov.b64 	%fd64, {%r7, %r35};
	sub.s32 	%r36, %r6, %r33;
	shl.b32 	%r37, %r36, 20;
	add.s32 	%r38, %r37, 1072693248;
	mov.b32 	%r39, 0;
	mov.b64 	%fd65, {%r39, %r38};
	mul.f64 	%fd88, %fd65, %fd64;
$L__BB0_10:
	mul.f64 	%fd66, %fd87, %fd88;
	mul.f64 	%fd67, %fd86, %fd88;
	cvta.to.global.u64 	%rd10, %rd8;
	shl.b64 	%rd11, %rd1, 4;
	add.s64 	%rd12, %rd10, %rd11;
	ld.global.v2.f64 	{%fd68, %fd69}, [%rd12];
	mul.f64 	%fd70, %fd66, %fd68;
	mul.f64 	%fd71, %fd67, %fd69;
	sub.f64 	%fd72, %fd70, %fd71;
	mul.f64 	%fd73, %fd66, %fd69;
	fma.rn.f64 	%fd74, %fd67, %fd68, %fd73;
	shl.b32 	%r40, %r2, 4;
	mov.u32 	%r41, _ZZ10dft_kernelP7double2mdE5cache;
	add.s32 	%r9, %r41, %r40;
	st.shared.v2.f64 	[%r9], {%fd72, %fd74};
	bar.sync 	0;
	setp.lt.u32 	%p8, %r45, 2;
	@%p8 bra 	$L__BB0_14;
$L__BB0_11:
	shr.u32 	%r11, %r45, 1;
	setp.ge.u32 	%p9, %r2, %r11;
	@%p9 bra 	$L__BB0_13;
	ld.shared.v2.f64 	{%fd75, %fd76}, [%r9];
	shl.b32 	%r42, %r11, 4;
	add.s32 	%r43, %r9, %r42;
	ld.shared.v2.f64 	{%fd77, %fd78}, [%r43];
	add.f64 	%fd79, %fd75, %fd77;
	add.f64 	%fd80, %fd76, %fd78;
	st.shared.v2.f64 	[%r9], {%fd79, %fd80};
$L__BB0_13:
	bar.sync 	0;
	setp.gt.u32 	%p10, %r45, 3;
	mov.u32 	%r45, %r11;
	@%p10 bra 	$L__BB0_11;
$L__BB0_14:
	setp.ne.s32 	%p11, %r2, 0;
	@%p11 bra 	$L__BB0_19;
	ld.shared.f64 	%fd16, [_ZZ10dft_kernelP7double2mdE5cache+8];
	ld.global.u64 	%rd15, [img];
$L__BB0_16:
	mov.b64 	%fd81, %rd15;
	add.f64 	%fd82, %fd16, %fd81;
	mov.b64 	%rd13, %fd82;
	atom.relaxed.global.cas.b64 	%rd4, [img], %rd15, %rd13;
	setp.ne.s64 	%p12, %rd15, %rd4;
	mov.u64 	%rd15, %rd4;
	@%p12 bra 	$L__BB0_16;
	ld.shared.f64 	%fd17, [_ZZ10dft_kernelP7double2mdE5cache];
	ld.global.u64 	%rd16, [rl];
$L__BB0_18:
	mov.b64 	%fd83, %rd16;
	add.f64 	%fd84, %fd17, %fd83;
	mov.b64 	%rd14, %fd84;
	atom.relaxed.global.cas.b64 	%rd7, [rl], %rd16, %rd14;
	setp.ne.s64 	%p13, %rd16, %rd7;
	mov.u64 	%rd16, %rd7;
	@%p13 bra 	$L__BB0_18;
$L__BB0_19:
	ret;

}
.func  (.param .align 16 .b8 func_retval0[16]) __internal_trig_reduction_slowpathd(
	.param .b64 __internal_trig_reduction_slowpathd_param_0
)
{
	.local .align 8 .b8 	__local_depot1[40];
	.reg .b64 	%SP;
	.reg .b64 	%SPL;
	.reg .pred 	%p<10>;
	.reg .b32 	%r<47>;
	.reg .b64 	%rd<74>;
	.reg .b64 	%fd<5>;

	mov.u64 	%SPL, __local_depot1;
	ld.param.f64 	%fd4, [__internal_trig_reduction_slowpathd_param_0];
	add.u64 	%rd1, %SPL, 0;
	{
	.reg .b32 %temp; 
	mov.b64 	{%temp, %r1}, %fd4;
	}
	shr.u32 	%r2, %r1, 20;
	and.b32  	%r3, %r2, 2047;
	setp.eq.s32 	%p1, %r3, 2047;
	mov.b32 	%r46, 0;
	@%p1 bra 	$L__BB1_9;
	add.s32 	%r20, %r3, -1024;
	mov.b64 	%rd20, %fd4;
	shl.b64 	%rd2, %rd20, 11;
	shr.u32 	%r4, %r20, 6;
	sub.s32 	%r45, 15, %r4;
	sub.s32 	%r21, 19, %r4;
	setp.lt.u32 	%p2, %r20, 128;
	selp.b32 	%r6, 18, %r21, %p2;
	setp.ge.s32 	%p3, %r45, %r6;
	mov.b64 	%rd70, 0;
	@%p3 bra 	$L__BB1_4;
	add.s32 	%r23, %r6, %r4;
	neg.s32 	%r43, %r23;
	or.b64  	%rd3, %rd2, -9223372036854775808;
	mov.b64 	%rd70, 0;
	mov.b32 	%r42, 0;
	mov.u64 	%rd25, __cudart_i2opi_d;
	mov.u32 	%r44, %r45;
$L__BB1_3:
	.pragma "nounroll";
	mul.wide.s32 	%rd22, %r42, 8;
	add.s64 	%rd23, %rd1, %rd22;
	mul.wide.s32 	%rd24, %r44, 8;
	add.s64 	%rd26, %rd25, %rd24;
	ld.global.nc.u64 	%rd27, [%rd26];
	{
	.reg .u32 %r0, %r1, %r2, %r3, %alo, %ahi, %blo, %bhi, %clo, %chi;
	mov.b64 	{%alo,%ahi}, %rd27;
	mov.b64 	{%blo,%bhi}, %rd3;
	mov.b64 	{%clo,%chi}, %rd70;
	mad.lo.cc.u32 	%r0, %alo, %blo, %clo;
	madc.hi.cc.u32 	%r1, %alo, %blo, %chi;
	madc.hi.u32 	%r2, %alo, %bhi, 0;
	mad.lo.cc.u32 	%r1, %alo, %bhi, %r1;
	madc.hi.cc.u32 	%r2, %ahi, %blo, %r2;
	madc.hi.u32 	%r3, %ahi, %bhi, 0;
	mad.lo.cc.u32 	%r1, %ahi, %blo, %r1;
	madc.lo.cc.u32 	%r2, %ahi, %bhi, %r2;
	addc.u32 	%r3, %r3, 0;
	mov.b64 	%rd28, {%r0,%r1};
	mov.b64 	%rd70, {%r2,%r3};
	}
	st.local.u64 	[%rd23], %rd28;
	add.s32 	%r44, %r44, 1;
	add.s32 	%r43, %r43, 1;
	add.s32 	%r42, %r42, 1;
	setp.ne.s32 	%p4, %r43, -15;
	mov.u32 	%r45, %r6;
	@%p4 bra 	$L__BB1_3;
$L__BB1_4:
	cvt.s64.s32 	%rd29, %r45;
	cvt.u64.u32 	%rd30, %r4;
	add.s64 	%rd31, %rd30, %rd29;
	shl.b64 	%rd32, %rd31, 3;
	add.s64 	%rd33, %rd1, %rd32;
	st.local.u64 	[%rd33+-120], %rd70;
	and.b32  	%r15, %r2, 63;
	ld.local.u64 	%rd72, [%rd1+16];
	ld.local.u64 	%rd71, [%rd1+24];
	setp.eq.s32 	%p5, %r15, 0;
	@%p5 bra 	$L__BB1_6;
	shl.b64 	%rd34, %rd71, %r15;
	shr.u64 	%rd35, %rd72, 1;
	xor.b32  	%r24, %r15, 63;
	shr.u64 	%rd36, %rd35, %r24;
	or.b64  	%rd71, %rd34, %rd36;
	ld.local.u64 	%rd37, [%rd1+8];
	shl.b64 	%rd38, %rd72, %r15;
	shr.u64 	%rd39, %rd37, 1;
	shr.u64 	%rd40, %rd39, %r24;
	or.b64  	%rd72, %rd38, %rd40;
$L__BB1_6:
	and.b32  	%r25, %r1, -2147483648;
	shr.u64 	%rd41, %rd71, 62;
	cvt.u32.u64 	%r26, %rd41;
	mov.b64 	{%r27, %r28}, %rd71;
	mov.b64 	{%r29, %r30}, %rd72;
	shf.l.wrap.b32 	%r31, %r30, %r27, 2;
	shf.l.wrap.b32 	%r32, %r27, %r28, 2;
	mov.b64 	%rd42, {%r31, %r32};
	shl.b64 	%rd43, %rd72, 2;
	shr.u64 	%rd44, %rd42, 63;
	cvt.u32.u64 	%r33, %rd44;
	add.s32 	%r34, %r33, %r26;
	setp.eq.s32 	%p6, %r25, 0;
	neg.s32 	%r35, %r34;
	selp.b32 	%r46, %r34, %r35, %p6;
	setp.gt.s64 	%p7, %rd42, -1;
	mov.b64 	%rd45, 0;
	{
	.reg .u32 %r0, %r1, %r2, %r3, %a0, %a1, %a2, %a3, %b0, %b1, %b2, %b3;
	mov.b64 	{%a0,%a1}, %rd45;
	mov.b64 	{%a2,%a3}, %rd45;
	mov.b64 	{%b0,%b1}, %rd43;
	mov.b64 	{%b2,%b3}, %rd42;
	sub.cc.u32 	%r0, %a0, %b0;
	subc.cc.u32 	%r1, %a1, %b1;
	subc.cc.u32 	%r2, %a2, %b2;
	subc.u32 	%r3, %a3, %b3;
	mov.b64 	%rd46, {%r0,%r1};
	mov.b64 	%rd47, {%r2,%r3};
	}
	xor.b32  	%r36, %r25, -2147483648;
	selp.b64 	%rd73, %rd42, %rd47, %p7;
	selp.b64 	%rd14, %rd43, %rd46, %p7;
	selp.b32 	%r17, %r25, %r36, %p7;
	clz.b64 	%r37, %rd73;
	cvt.u64.u32 	%rd15, %r37;
	setp.eq.s32 	%p8, %r37, 0;
	@%p8 bra 	$L__BB1_8;
	cvt.u32.u64 	%r38, %rd15;
	and.b32  	%r39, %r38, 63;
	shl.b64 	%rd48, %rd73, %r39;
	shr.u64 	%rd49, %rd14, 1;
	not.b32 	%r40, %r38;
	and.b32  	%r41, %r40, 63;
	shr.u64 	%rd50, %rd49, %r41;
	or.b64  	%rd73, %rd48, %rd50;
$L__BB1_8:
	mov.b64 	%rd51, -3958705157555305931;
	{
	.reg .u32 %r0, %r1, %r2, %r3, %alo, %ahi, %blo, %bhi;
	mov.b64 	{%alo,%ahi}, %rd73;
	mov.b64 	{%blo,%bhi}, %rd51;
	mul.lo.u32 	%r0, %alo, %blo;
	mul.hi.u32 	%r1, %alo, %blo;
	mad.lo.cc.u32 	%r1, %alo, %bhi, %r1;
	madc.hi.u32 	%r2, %alo, %bhi, 0;
	mad.lo.cc.u32 	%r1, %ahi, %blo, %r1;
	madc.hi.cc.u32 	%r2, %ahi, %blo, %r2;
	madc.hi.u32 	%r3, %ahi, %bhi, 0;
	mad.lo.cc.u32 	%r2, %ahi, %bhi, %r2;
	addc.u32 	%r3, %r3, 0;
	mov.b64 	%rd52, {%r0,%r1};
	mov.b64 	%rd53, {%r2,%r3};
	}
	setp.gt.s64 	%p9, %rd53, 0;
	{
	.reg .u32 %r0, %r1, %r2, %r3, %a0, %a1, %a2, %a3, %b0, %b1, %b2, %b3;
	mov.b64 	{%a0,%a1}, %rd52;
	mov.b64 	{%a2,%a3}, %rd53;
	mov.b64 	{%b0,%b1}, %rd52;
	mov.b64 	{%b2,%b3}, %rd53;
	add.cc.u32 	%r0, %a0, %b0;
	addc.cc.u32 	%r1, %a1, %b1;
	addc.cc.u32 	%r2, %a2, %b2;
	addc.u32 	%r3, %a3, %b3;
	mov.b64 	%rd54, {%r0,%r1};
	mov.b64 	%rd55, {%r2,%r3};
	}
	selp.b64 	%rd56, %rd55, %rd53, %p9;
	selp.s64 	%rd57, -1, 0, %p9;
	sub.s64 	%rd58, %rd57, %rd15;
	cvt.u64.u32 	%rd59, %r17;
	shl.b64 	%rd60, %rd59, 32;
	add.s64 	%rd61, %rd56, 1;
	shr.u64 	%rd62, %rd61, 10;
	add.s64 	%rd63, %rd62, 1;
	shr.u64 	%rd64, %rd63, 1;
	shl.b64 	%rd65, %rd58, 52;
	add.s64 	%rd66, %rd65, %rd64;
	add.s64 	%rd67, %rd66, 4602678819172646912;
	or.b64  	%rd68, %rd67, %rd60;
	mov.b64 	%fd4, %rd68;
$L__BB1_9:
	st.param.f64 	[func_retval0], %fd4;
	st.param.b32 	[func_retval0+8], %r46;
	ret;

}


// ===== COMPILED SASS (sm_100) =====

	.target	sm_100

	.elftype	@"ET_EXEC"


//--------------------- .note.nv.tkinfo           --------------------------
	.section	.note.nv.tkinfo,"",@"SHT_NOTE"
	.sectionflags	@"SHF_NOTE_NV_TKINFO"
	.tkinfo
        /*0018*/ 	.word	0x00000002
        /*0030*/ 	.string	""
        /*0030*/ 	.string	"ptxas"
        /*0030*/ 	.string	"Cuda compilation tools, release 13.0, V13.0.88"
        /*0030*/ 	.string	"Build cuda_13.0.r13.0/compiler.36424714_0"
        /*0030*/ 	.string	"-arch sm_100 -m 64 "



//--------------------- .note.nv.cuinfo           --------------------------
	.section	.note.nv.cuinfo,"",@"SHT_NOTE"
	.sectionflags	@"SHF_NOTE_NV_CUINFO"
        /*0018*/ 	.short	0x0002
        /*001a*/ 	.short	0x0064
        /*001c*/ 	.short	0x0082
	.zero		2


//--------------------- .nv.info                  --------------------------
	.section	.nv.info,"",@"SHT_CUDA_INFO"
	.align	4


	//----- nvinfo : EIATTR_REGCOUNT
	.align		4
        /*0000*/ 	.byte	0x04, 0x2f
        /*0002*/ 	.short	(.L_4 - .L_3)
	.align		4
.L_3:
        /*0004*/ 	.word	index@(_Z10dft_kernelP7double2md)
        /*0008*/ 	.word	0x0000001c


	//----- nvinfo : EIATTR_FRAME_SIZE
	.align		4
.L_4:
        /*000c*/ 	.byte	0x04, 0x11
        /*000e*/ 	.short	(.L_6 - .L_5)
	.align		4
.L_5:
        /*0010*/ 	.word	index@($_Z10dft_kernelP7double2md$__internal_trig_reduction_slowpathd)
        /*0014*/ 	.word	0x00000028


	//----- nvinfo : EIATTR_FRAME_SIZE
	.align		4
.L_6:
        /*0018*/ 	.byte	0x04, 0x11
        /*001a*/ 	.short	(.L_8 - .L_7)
	.align		4
.L_7:
        /*001c*/ 	.word	index@($__internal_0_$__cuda_sm20_div_rn_f64_full)
        /*0020*/ 	.word	0x00000028


	//----- nvinfo : EIATTR_FRAME_SIZE
	.align		4
.L_8:
        /*0024*/ 	.byte	0x04, 0x11
        /*0026*/ 	.short	(.L_10 - .L_9)
	.align		4
.L_9:
        /*0028*/ 	.word	index@(_Z10dft_kernelP7double2md)
        /*002c*/ 	.word	0x00000028


	//----- nvinfo : EIATTR_MIN_STACK_SIZE
	.align		4
.L_10:
        /*0030*/ 	.byte	0x04, 0x12
        /*0032*/ 	.short	(.L_12 - .L_11)
	.align		4
.L_11:
        /*0034*/ 	.word	index@(_Z10dft_kernelP7double2md)
        /*0038*/ 	.word	0x00000028
.L_12:


//--------------------- .nv.compat                --------------------------
	.section	.nv.compat,"",@"SHT_CUDA_COMPAT_INFO"
	.align	4
        /*0000*/ 	.byte	0x02, 0x09, 0x00, 0x00, 0x02, 0x02, 0x01, 0x00, 0x02, 0x05, 0x05, 0x00, 0x03, 0x07, 0x01, 0x01
        /*0010*/ 	.byte	0x02, 0x03, 0x00, 0x00, 0x02, 0x06, 0x01, 0x00, 0x04, 0x0b, 0x08, 0x00, 0x01, 0x00, 0x00, 0x00
        /*0020*/ 	.byte	0x00, 0x00, 0x00, 0x00


//--------------------- .nv.info._Z10dft_kernelP7double2md --------------------------
	.section	.nv.info._Z10dft_kernelP7double2md,"",@"SHT_CUDA_INFO"
	.sectionflags	@""
	.align	4


	//----- nvinfo : EIATTR_CUDA_API_VERSION
	.align		4
        /*0000*/ 	.byte	0x04, 0x37
        /*0002*/ 	.short	(.L_14 - .L_13)
.L_13:
        /*0004*/ 	.word	0x00000082


	//----- nvinfo : EIATTR_KPARAM_INFO
	.align		4
.L_14:
        /*0008*/ 	.byte	0x04, 0x17
        /*000a*/ 	.short	(.L_16 - .L_15)
.L_15:
        /*000c*/ 	.word	0x00000000
        /*0010*/ 	.short	0x0002
        /*0012*/ 	.short	0x0010
        /*0014*/ 	.byte	0x00, 0xf0, 0x21, 0x00


	//----- nvinfo : EIATTR_KPARAM_INFO
	.align		4
.L_16:
        /*0018*/ 	.byte	0x04, 0x17
        /*001a*/ 	.short	(.L_18 - .L_17)
.L_17:
        /*001c*/ 	.word	0x00000000
        /*0020*/ 	.short	0x0001
        /*0022*/ 	.short	0x0008
        /*0024*/ 	.byte	0x00, 0xf0, 0x21, 0x00


	//----- nvinfo : EIATTR_KPARAM_INFO
	.align		4
.L_18:
        /*0028*/ 	.byte	0x04, 0x17
        /*002a*/ 	.short	(.L_20 - .L_19)
.L_19:
        /*002c*/ 	.word	0x00000000
        /*0030*/ 	.short	0x0000
        /*0032*/ 	.short	0x0000
        /*0034*/ 	.byte	0x00, 0xf5, 0x21, 0x00


	//----- nvinfo : EIATTR_SPARSE_MMA_MASK
	.align		4
.L_20:
        /*0038*/ 	.byte	0x03, 0x50
        /*003a*/ 	.short	0x0000


	//----- nvinfo : EIATTR_MAXREG_COUNT
	.align		4
        /*003c*/ 	.byte	0x03, 0x1b
        /*003e*/ 	.short	0x00ff


	//----- nvinfo : EIATTR_NUM_BARRIERS
	.align		4
        /*0040*/ 	.byte	0x02, 0x4c
        /*0042*/ 	.byte	0x01
	.zero		1


	//----- nvinfo : EIATTR_MERCURY_ISA_VERSION
	.align		4
        /*0044*/ 	.byte	0x03, 0x5f
        /*0046*/ 	.short	0x0101


	//----- nvinfo : EIATTR_VRC_CTA_INIT_COUNT
	.align		4
        /*0048*/ 	.byte	0x02, 0x4a
	.zero		1
	.zero		1


	//----- nvinfo : EIATTR_EXIT_INSTR_OFFSETS
	.align		4
        /*004c*/ 	.byte	0x04, 0x1c
        /*004e*/ 	.short	(.L_22 - .L_21)


	//   ....[0]....
.L_21:
        /*0050*/ 	.word	0x00000b30


	//   ....[1]....
        /*0054*/ 	.word	0x00000cf0


	//----- nvinfo : EIATTR_CRS_STACK_SIZE
	.align		4
.L_22:
        /*0058*/ 	.byte	0x04, 0x1e
        /*005a*/ 	.short	(.L_24 - .L_23)
.L_23:
        /*005c*/ 	.word	0x00000000


	//----- nvinfo : EIATTR_CBANK_PARAM_SIZE
	.align		4
.L_24:
        /*0060*/ 	.byte	0x03, 0x19
        /*0062*/ 	.short	0x0018


	//----- nvinfo : EIATTR_PARAM_CBANK
	.align		4
        /*0064*/ 	.byte	0x04, 0x0a
        /*0066*/ 	.short	(.L_26 - .L_25)
	.align		4
.L_25:
        /*0068*/ 	.word	index@(.nv.constant0._Z10dft_kernelP7double2md)
        /*006c*/ 	.short	0x0380
        /*006e*/ 	.short	0x0018


	//----- nvinfo : EIATTR_SW_WAR
	.align		4
.L_26:
        /*0070*/ 	.byte	0x04, 0x36
        /*0072*/ 	.short	(.L_28 - .L_27)
.L_27:
        /*0074*/ 	.word	0x00000008
.L_28:


//--------------------- .nv.callgraph             --------------------------
	.section	.nv.callgraph,"",@"SHT_CUDA_CALLGRAPH"
	.align	4
	.sectionentsize	8
	.align		4
        /*0000*/ 	.word	0x00000000
	.align		4
        /*0004*/ 	.word	0xffffffff
	.align		4
        /*0008*/ 	.word	0x00000000
	.align		4
        /*000c*/ 	.word	0xfffffffe
	.align		4
        /*0010*/ 	.word	0x00000000
	.align		4
        /*0014*/ 	.word	0xfffffffd
	.align		4
        /*0018*/ 	.word	0x00000000
	.align		4
        /*001c*/ 	.word	0xfffffffc


//--------------------- .nv.constant4             --------------------------
	.section	.nv.constant4,"a",@progbits
	.align	8
	.align		8
.nv.constant4:
        /*0000*/ 	.dword	img
	.align		8
        /*0008*/ 	.dword	rl
	.align		8
        /*0010*/ 	.dword	__cudart_i2opi_d


//--------------------- .text._Z10dft_kernelP7double2md --------------------------
	.section	.text._Z10dft_kernelP7double2md,"ax",@progbits
	.align	128
        .global         _Z10dft_kernelP7double2md
        .type           _Z10dft_kernelP7double2md,@function
        .size           _Z10dft_kernelP7double2md,(.L_x_20 - _Z10dft_kernelP7double2md)
        .other          _Z10dft_kernelP7double2md,@"STO_CUDA_ENTRY STV_DEFAULT"
_Z10dft_kernelP7double2md:
.text._Z10dft_kernelP7double2md:
[----:B------:R-:W0:Y:S01]  /*0000*/  LDC R1, c[0x0][0x37c] ;  /* 0x0000df00ff017b82 */ /* 0x000e220000000800 */
[----:B------:R-:W1:Y:S07]  /*0010*/  S2R R7, SR_TID.X ;  /* 0x0000000000077919 */ /* 0x000e6e0000002100 */
[----:B------:R-:W1:Y:S01]  /*0020*/  S2UR UR4, SR_CTAID.X ;  /* 0x00000000000479c3 */ /* 0x000e620000002500 */
[----:B------:R-:W2:Y:S01]  /*0030*/  LDCU.64 UR8, c[0x0][0x388] ;  /* 0x00007100ff0877ac */ /* 0x000ea20008000a00 */
[----:B0-----:R-:W-:Y:S01]  /*0040*/  VIADD R1, R1, 0xffffffd8 ;  /* 0xffffffd801017836 */ /* 0x001fe20000000000 */
[----:B------:R-:W0:Y:S05]  /*0050*/  LDCU.64 UR6, c[0x0][0x358] ;  /* 0x00006b00ff0677ac */ /* 0x000e2a0008000a00 */
[----:B------:R-:W1:Y:S02]  /*0060*/  LDC R6, c[0x0][0x360] ;  /* 0x0000d800ff067b82 */ /* 0x000e640000000800 */
[----:B-1----:R-:W-:-:S05]  /*0070*/  IMAD R0, R6, UR4, R7 ;  /* 0x0000000406007c24 */ /* 0x002fca000f8e0207 */
[----:B--2---:R-:W-:-:S04]  /*0080*/  ISETP.GE.U32.AND P0, PT, R0, UR8, PT ;  /* 0x0000000800007c0c */ /* 0x004fc8000bf06070 */
[----:B------:R-:W-:-:S13]  /*0090*/  ISETP.GE.U32.AND.EX P0, PT, RZ, UR9, PT, P0 ;  /* 0x00000009ff007c0c */ /* 0x000fda000bf06100 */
[----:B0-----:R-:W-:Y:S05]  /*00a0*/  @P0 BRA `(.L_x_0) ;  /* 0x00000008009c0947 */ /* 0x001fea0003800000 */
[----:B------:R-:W0:Y:S01]  /*00b0*/  LDCU.64 UR4, c[0x0][0x388] ;  /* 0x00007100ff0477ac */ /* 0x000e220008000a00 */
[----:B------:R-:W-:Y:S01]  /*00c0*/  IMAD.MOV.U32 R2, RZ, RZ, 0x1 ;  /* 0x00000001ff027424 */ /* 0x000fe200078e00ff */
[----:B0-----:R-:W0:Y:S01]  /*00d0*/  I2F.F64.U64 R4, UR4 ;  /* 0x0000000400047d12 */ /* 0x001e220008301800 */
[----:B------:R-:W-:Y:S01]  /*00e0*/  UMOV UR4, 0x54442d18 ;  /* 0x54442d1800047882 */ /* 0x000fe20000000000 */
[----:B------:R-:W-:-:S06]  /*00f0*/  UMOV UR5, 0x401921fb ;  /* 0x401921fb00057882 */ /* 0x000fcc0000000000 */
[----:B0-----:R-:W0:Y:S02]  /*0100*/  MUFU.RCP64H R3, R5 ;  /* 0x0000000500037308 */ /* 0x001e240000001800 */
[----:B0-----:R-:W-:-:S08]  /*0110*/  DFMA R8, -R4, R2, 1 ;  /* 0x3ff000000408742b */ /* 0x001fd00000000102 */
[----:B------:R-:W-:-:S08]  /*0120*/  DFMA R8, R8, R8, R8 ;  /* 0x000000080808722b */ /* 0x000fd00000000008 */
[----:B------:R-:W-:-:S08]  /*0130*/  DFMA R8, R2, R8, R2 ;  /* 0x000000080208722b */ /* 0x000fd00000000002 */
[----:B------:R-:W-:-:S08]  /*0140*/  DFMA R2, -R4, R8, 1 ;  /* 0x3ff000000402742b */ /* 0x000fd00000000108 */
[----:B------:R-:W-:-:S08]  /*0150*/  DFMA R2, R8, R2, R8 ;  /* 0x000000020802722b */ /* 0x000fd00000000008 */
[----:B------:R-:W-:-:S08]  /*0160*/  DMUL R8, R2, -UR4 ;  /* 0x8000000402087c28 */ /* 0x000fd00008000000 */
[----:B------:R-:W-:-:S08]  /*0170*/  DFMA R10, -R4, R8, -UR4 ;  /* 0x80000004040a7e2b */ /* 0x000fd00008000108 */
[----:B------:R-:W-:-:S10]  /*0180*/  DFMA R2, R2, R10, R8 ;  /* 0x0000000a0202722b */ /* 0x000fd40000000008 */
[----:B------:R-:W-:-:S05]  /*0190*/  FFMA R8, RZ, R5, R3 ;  /* 0x00000005ff087223 */ /* 0x000fca0000000003 */
[----:B------:R-:W-:-:S13]  /*01a0*/  FSETP.GT.AND P0, PT, |R8|, 1.469367938527859385e-39, PT ;  /* 0x001000000800780b */ /* 0x000fda0003f04200 */
[----:B------:R-:W-:Y:S05]  /*01b0*/  @P0 BRA `(.L_x_1) ;  /* 0x0000000000080947 */ /* 0x000fea0003800000 */
[----:B------:R-:W-:-:S07]  /*01c0*/  MOV R8, 0x1e0 ;  /* 0x000001e000087802 */ /* 0x000fce0000000f00 */
[----:B------:R-:W-:Y:S05]  /*01d0*/  CALL.REL.NOINC `($__internal_0_$__cuda_sm20_div_rn_f64_full) ;  /* 0x0000000800c87944 */ /* 0x000fea0003c00000 */
.L_x_1:
[----:B------:R-:W0:Y:S01]  /*01e0*/  LDCU.64 UR4, c[0x0][0x390] ;  /* 0x00007200ff0477ac */ /* 0x000e220008000a00 */
[----:B------:R-:W1:Y:S01]  /*01f0*/  I2F.F64.U32 R4, R0 ;  /* 0x0000000000047312 */ /* 0x000e620000201800 */
[----:B------:R-:W-:Y:S01]  /*0200*/  BSSY.RECONVERGENT B0, `(.L_x_2) ;  /* 0x0000019000007945 */ /* 0x000fe20003800200 */
[----:B0-----:R-:W-:-:S08]  /*0210*/  DMUL R10, R2, UR4 ;  /* 0x00000004020a7c28 */ /* 0x001fd00008000000 */
[----:B-1----:R-:W-:-:S08]  /*0220*/  DMUL R10, R10, R4 ;  /* 0x000000040a0a7228 */ /* 0x002fd00000000000 */
[----:B------:R-:W-:-:S14]  /*0230*/  DSETP.NEU.AND P0, PT, |R10|, +INF , PT ;  /* 0x7ff000000a00742a */ /* 0x000fdc0003f0d200 */
[----:B------:R-:W-:Y:S01]  /*0240*/  @!P0 DMUL R4, RZ, R10 ;  /* 0x0000000aff048228 */ /* 0x000fe20000000000 */
[----:B------:R-:W-:Y:S01]  /*0250*/  @!P0 IMAD.MOV.U32 R2, RZ, RZ, RZ ;  /* 0x000000ffff028224 */ /* 0x000fe200078e00ff */
[----:B------:R-:W-:Y:S09]  /*0260*/  @!P0 BRA `(.L_x_3) ;  /* 0x0000000000488947 */ /* 0x000ff20003800000 */
[----:B------:R-:W-:Y:S01]  /*0270*/  UMOV UR4, 0x6dc9c883 ;  /* 0x6dc9c88300047882 */ /* 0x000fe20000000000 */
[----:B------:R-:W-:Y:S01]  /*0280*/  UMOV UR5, 0x3fe45f30 ;  /* 0x3fe45f3000057882 */ /* 0x000fe20000000000 */
[C---:B------:R-:W-:Y:S02]  /*0290*/  DSETP.GE.AND P0, PT, |R10|.reuse, 2.14748364800000000000e+09, PT ;  /* 0x41e000000a00742a */ /* 0x040fe40003f06200 */
[----:B------:R-:W-:Y:S01]  /*02a0*/  DMUL R2, R10, UR4 ;  /* 0x000000040a027c28 */ /* 0x000fe20008000000 */
[----:B------:R-:W-:Y:S01]  /*02b0*/  UMOV UR4, 0x54442d18 ;  /* 0x54442d1800047882 */ /* 0x000fe20000000000 */
[----:B------:R-:W-:-:S08]  /*02c0*/  UMOV UR5, 0x3ff921fb ;  /* 0x3ff921fb00057882 */ /* 0x000fd00000000000 */
[----:B------:R-:W0:Y:S08]  /*02d0*/  F2I.F64 R2, R2 ;  /* 0x0000000200027311 */ /* 0x000e300000301100 */
[----:B0-----:R-:W0:Y:S02]  /*02e0*/  I2F.F64 R4, R2 ;  /* 0x0000000200047312 */ /* 0x001e240000201c00 */
[----:B0-----:R-:W-:Y:S01]  /*02f0*/  DFMA R8, R4, -UR4, R10 ;  /* 0x8000000404087c2b */ /* 0x001fe2000800000a */
[----:B------:R-:W-:Y:S01]  /*0300*/  UMOV UR4, 0x33145c00 ;  /* 0x33145c0000047882 */ /* 0x000fe20000000000 */
[----:B------:R-:W-:-:S06]  /*0310*/  UMOV UR5, 0x3c91a626 ;  /* 0x3c91a62600057882 */ /* 0x000fcc0000000000 */
[----:B------:R-:W-:Y:S01]  /*0320*/  DFMA R8, R4, -UR4, R8 ;  /* 0x8000000404087c2b */ /* 0x000fe20008000008 */
[----:B------:R-:W-:Y:S01]  /*0330*/  UMOV UR4, 0x252049c0 ;  /* 0x252049c000047882 */ /* 0x000fe20000000000 */
[----:B------:R-:W-:-:S06]  /*0340*/  UMOV UR5, 0x397b839a ;  /* 0x397b839a00057882 */ /* 0x000fcc0000000000 */
[----:B------:R-:W-:Y:S01]  /*0350*/  DFMA R4, R4, -UR4, R8 ;  /* 0x8000000404047c2b */ /* 0x000fe20008000008 */
[----:B------:R-:W-:Y:S10]  /*0360*/  @!P0 BRA `(.L_x_3) ;  /* 0x0000000000088947 */ /* 0x000ff40003800000 */
[----:B------:R-:W-:-:S07]  /*0370*/  MOV R8, 0x390 ;  /* 0x0000039000087802 */ /* 0x000fce0000000f00 */
[----:B------:R-:W-:Y:S05]  /*0380*/  CALL.REL.NOINC `($_Z10dft_kernelP7double2md$__internal_trig_reduction_slowpathd) ;  /* 0x0000000c00987944 */ /* 0x000fea0003c00000 */
.L_x_3:
[----:B------:R-:W-:Y:S05]  /*0390*/  BSYNC.RECONVERGENT B0 ;  /* 0x0000000000007941 */ /* 0x000fea0003800200 */
.L_x_2:
[----:B------:R-:W0:Y:S02]  /*03a0*/  LDCU.64 UR4, c[0x0][0x380] ;  /* 0x00007000ff0477ac */ /* 0x000e240008000a00 */
[----:B0-----:R-:W-:-:S04]  /*03b0*/  LEA R8, P0, R0, UR4, 0x4 ;  /* 0x0000000400087c11 */ /* 0x001fc8000f8020ff */
[----:B------:R-:W-:-:S06]  /*03c0*/  LEA.HI.X R9, R0, UR5, RZ, 0x4, P0 ;  /* 0x0000000500097c11 */ /* 0x000fcc00080f24ff */
[----:B------:R-:W2:Y:S01]  /*03d0*/  LDG.E.128 R8, desc[UR6][R8.64] ;  /* 0x0000000608087981 */ /* 0x000ea2000c1e1d00 */
[----:B------:R-:W-:Y:S01]  /*03e0*/  IMAD.MOV.U32 R12, RZ, RZ, 0x0 ;  /* 0x00000000ff0c7424 */ /* 0x000fe200078e00ff */
[----:B------:R-:W-:Y:S01]  /*03f0*/  UMOV UR4, 0xfefa39ef ;  /* 0xfefa39ef00047882 */ /* 0x000fe20000000000 */
[----:B------:R-:W-:Y:S01]  /*0400*/  IMAD.MOV.U32 R13, RZ, RZ, 0x43380000 ;  /* 0x43380000ff0d7424 */ /* 0x000fe200078e00ff */
[----:B------:R-:W-:Y:S01]  /*0410*/  UMOV UR5, 0x3fe62e42 ;  /* 0x3fe62e4200057882 */ /* 0x000fe20000000000 */
[----:B------:R-:W-:Y:S01]  /*0420*/  IMAD.MOV.U32 R16, RZ, RZ, -0x35dec16 ;  /* 0xfca213eaff107424 */ /* 0x000fe200078e00ff */
[----:B------:R-:W-:Y:S01]  /*0430*/  UMOV UR8, 0xf9785eba ;  /* 0xf9785eba00087882 */ /* 0x000fe20000000000 */
[----:B------:R-:W-:Y:S01]  /*0440*/  IMAD.MOV.U32 R17, RZ, RZ, 0x3e928af3 ;  /* 0x3e928af3ff117424 */ /* 0x000fe200078e00ff */
[----:B------:R-:W-:Y:S01]  /*0450*/  UMOV UR9, 0x3de5db65 ;  /* 0x3de5db6500097882 */ /* 0x000fe20000000000 */
[----:B------:R-:W-:Y:S01]  /*0460*/  DADD R12, -R12, 6.75539944105574400000e+15 ;  /* 0x433800000c0c7429 */ /* 0x000fe20000000100 */
[----:B------:R-:W-:Y:S01]  /*0470*/  IMAD.MOV.U32 R18, RZ, RZ, -0x3e107ad8 ;  /* 0xc1ef8528ff127424 */ /* 0x000fe200078e00ff */
[C---:B------:R-:W-:Y:S01]  /*0480*/  LOP3.LUT R0, R2.reuse, 0x1, RZ, 0xc0, !PT ;  /* 0x0000000102007812 */ /* 0x040fe200078ec0ff */
[----:B------:R-:W-:Y:S01]  /*0490*/  IMAD.MOV.U32 R19, RZ, RZ, 0x3e21eea7 ;  /* 0x3e21eea7ff137424 */ /* 0x000fe200078e00ff */
[----:B------:R-:W-:Y:S01]  /*04a0*/  LOP3.LUT P1, RZ, R2, 0x2, RZ, 0xc0, !PT ;  /* 0x0000000202ff7812 */ /* 0x000fe2000782c0ff */
[----:B------:R-:W-:Y:S01]  /*04b0*/  IMAD.MOV.U32 R22, RZ, RZ, 0x2cb0d246 ;  /* 0x2cb0d246ff167424 */ /* 0x000fe200078e00ff */
[----:B------:R-:W-:Y:S01]  /*04c0*/  ISETP.NE.U32.AND P0, PT, R0, 0x1, PT ;  /* 0x000000010000780c */ /* 0x000fe20003f05070 */
[----:B------:R-:W-:Y:S01]  /*04d0*/  IMAD.MOV.U32 R23, RZ, RZ, 0x3e5ae5f1 ;  /* 0x3e5ae5f1ff177424 */ /* 0x000fe200078e00ff */
[----:B------:R-:W-:Y:S01]  /*04e0*/  DFMA R14, R12, -UR4, RZ ;  /* 0x800000040c0e7c2b */ /* 0x000fe200080000ff */
[----:B------:R-:W-:Y:S01]  /*04f0*/  UMOV UR4, 0x3b39803f ;  /* 0x3b39803f00047882 */ /* 0x000fe20000000000 */
[----:B------:R-:W-:-:S06]  /*0500*/  UMOV UR5, 0x3c7abc9e ;  /* 0x3c7abc9e00057882 */ /* 0x000fcc0000000000 */
[----:B------:R-:W-:Y:S01]  /*0510*/  DFMA R12, R12, -UR4, R14 ;  /* 0x800000040c0c7c2b */ /* 0x000fe2000800000e */
[----:B------:R-:W-:Y:S01]  /*0520*/  UMOV UR4, 0x69ce2bdf ;  /* 0x69ce2bdf00047882 */ /* 0x000fe20000000000 */
[----:B------:R-:W-:Y:S01]  /*0530*/  UMOV UR5, 0x3e5ade15 ;  /* 0x3e5ade1500057882 */ /* 0x000fe20000000000 */
[----:B------:R-:W-:-:S05]  /*0540*/  DMUL R14, R4, R4 ;  /* 0x00000004040e7228 */ /* 0x000fca0000000000 */
[----:B------:R-:W-:Y:S01]  /*0550*/  DFMA R16, R12, UR4, R16 ;  /* 0x000000040c107c2b */ /* 0x000fe20008000010 */
[----:B------:R-:W-:Y:S01]  /*0560*/  UMOV UR4, 0x62401315 ;  /* 0x6240131500047882 */ /* 0x000fe20000000000 */
[----:B------:R-:W-:-:S06]  /*0570*/  UMOV UR5, 0x3ec71dee ;  /* 0x3ec71dee00057882 */ /* 0x000fcc0000000000 */
[----:B------:R-:W-:Y:S01]  /*0580*/  DFMA R20, R12, R16, UR4 ;  /* 0x000000040c147e2b */ /* 0x000fe20008000010 */
[----:B------:R-:W-:Y:S01]  /*0590*/  UMOV UR4, 0x20fd8164 ;  /* 0x20fd816400047882 */ /* 0x000fe20000000000 */
[----:B------:R-:W-:Y:S02]  /*05a0*/  UMOV UR5, 0x3da8ff83 ;  /* 0x3da8ff8300057882 */ /* 0x000fe40000000000 */
[C---:B------:R-:W-:Y:S01]  /*05b0*/  DFMA R16, R14.reuse, -UR4, R18 ;  /* 0x800000040e107c2b */ /* 0x040fe20008000012 */
[----:B------:R-:W-:Y:S01]  /*05c0*/  UMOV UR4, 0x7c89eb71 ;  /* 0x7c89eb7100047882 */ /* 0x000fe20000000000 */
[----:B------:R-:W-:Y:S01]  /*05d0*/  UMOV UR5, 0x3efa0199 ;  /* 0x3efa019900057882 */ /* 0x000fe20000000000 */
[----:B------:R-:W-:Y:S01]  /*05e0*/  DFMA R18, R14, UR8, -R22 ;  /* 0x000000080e127c2b */ /* 0x000fe20008000816 */
[----:B------:R-:W-:Y:S01]  /*05f0*/  UMOV UR8, 0x69ace392 ;  /* 0x69ace39200087882 */ /* 0x000fe20000000000 */
[----:B------:R-:W-:Y:S01]  /*0600*/  DFMA R20, R12, R20, UR4 ;  /* 0x000000040c147e2b */ /* 0x000fe20008000014 */
[----:B------:R-:W-:Y:S01]  /*0610*/  UMOV UR4, 0x8e06e6d9 ;  /* 0x8e06e6d900047882 */ /* 0x000fe20000000000 */
[----:B------:R-:W-:Y:S01]  /*0620*/  UMOV UR5, 0x3e927e4f ;  /* 0x3e927e4f00057882 */ /* 0x000fe20000000000 */
[----:B------:R-:W-:Y:S01]  /*0630*/  UMOV UR9, 0x3ec71de3 ;  /* 0x3ec71de300097882 */ /* 0x000fe20000000000 */
[C---:B------:R-:W-:Y:S01]  /*0640*/  DFMA R16, R14.reuse, R16, -UR4 ;  /* 0x800000040e107e2b */ /* 0x040fe20008000010 */
[----:B------:R-:W-:Y:S01]  /*0650*/  UMOV UR4, 0x14761f65 ;  /* 0x14761f6500047882 */ /* 0x000fe20000000000 */
[----:B------:R-:W-:Y:S01]  /*0660*/  UMOV UR5, 0x3f2a01a0 ;  /* 0x3f2a01a000057882 */ /* 0x000fe20000000000 */
[----:B------:R-:W-:Y:S01]  /*0670*/  DFMA R18, R14, R18, UR8 ;  /* 0x000000080e127e2b */ /* 0x000fe20008000012 */
[----:B------:R-:W-:Y:S01]  /*0680*/  UMOV UR8, 0x19db62a1 ;  /* 0x19db62a100087882 */ /* 0x000fe20000000000 */
[----:B------:R-:W-:Y:S01]  /*0690*/  DFMA R20, R12, R20, UR4 ;  /* 0x000000040c147e2b */ /* 0x000fe20008000014 */
[----:B------:R-:W-:Y:S01]  /*06a0*/  UMOV UR4, 0x19ddbce9 ;  /* 0x19ddbce900047882 */ /* 0x000fe20000000000 */
[----:B------:R-:W-:Y:S01]  /*06b0*/  UMOV UR5, 0x3efa01a0 ;  /* 0x3efa01a000057882 */ /* 0x000fe20000000000 */
[----:B------:R-:W-:Y:S01]  /*06c0*/  UMOV UR9, 0x3f2a01a0 ;  /* 0x3f2a01a000097882 */ /* 0x000fe20000000000 */
[C---:B------:R-:W-:Y:S01]  /*06d0*/  DFMA R16, R14.reuse, R16, UR4 ;  /* 0x000000040e107e2b */ /* 0x040fe20008000010 */
[----:B------:R-:W-:Y:S01]  /*06e0*/  UMOV UR4, 0x1852b7af ;  /* 0x1852b7af00047882 */ /* 0x000fe20000000000 */
[----:B------:R-:W-:Y:S01]  /*06f0*/  UMOV UR5, 0x3f56c16c ;  /* 0x3f56c16c00057882 */ /* 0x000fe20000000000 */
[----:B------:R-:W-:Y:S01]  /*0700*/  DFMA R18, R14, R18, -UR8 ;  /* 0x800000080e127e2b */ /* 0x000fe20008000012 */
[----:B------:R-:W-:Y:S01]  /*0710*/  UMOV UR8, 0x11110818 ;  /* 0x1111081800087882 */ /* 0x000fe20000000000 */
[----:B------:R-:W-:Y:S01]  /*0720*/  DFMA R20, R12, R20, UR4 ;  /* 0x000000040c147e2b */ /* 0x000fe20008000014 */
        /* <DEDUP_REMOVED lines=13> */
[----:B------:R-:W-:-:S02]  /*0800*/  DFMA R18, R14, R18, -UR8 ;  /* 0x800000080e127e2b */ /* 0x000fc40008000012 */
[----:B------:R-:W-:Y:S01]  /*0810*/  DFMA R20, R12, R20, UR4 ;  /* 0x000000040c147e2b */ /* 0x000fe20008000014 */
[----:B------:R-:W-:Y:S01]  /*0820*/  UMOV UR4, 0x55555511 ;  /* 0x5555551100047882 */ /* 0x000fe20000000000 */
[----:B------:R-:W-:Y:S02]  /*0830*/  UMOV UR5, 0x3fc55555 ;  /* 0x3fc5555500057882 */ /* 0x000fe40000000000 */
[C---:B------:R-:W-:Y:S02]  /*0840*/  DFMA R16, R14.reuse, R16, -0.5 ;  /* 0xbfe000000e10742b */ /* 0x040fe40000000010 */
[----:B------:R-:W-:Y:S02]  /*0850*/  DFMA R18, R14, R18, RZ ;  /* 0x000000120e12722b */ /* 0x000fe400000000ff */
[----:B------:R-:W-:Y:S01]  /*0860*/  DFMA R20, R12, R20, UR4 ;  /* 0x000000040c147e2b */ /* 0x000fe20008000014 */
[----:B------:R-:W-:Y:S01]  /*0870*/  UMOV UR4, 0xb ;  /* 0x0000000b00047882 */ /* 0x000fe20000000000 */
[----:B------:R-:W-:-:S02]  /*0880*/  UMOV UR5, 0x3fe00000 ;  /* 0x3fe0000000057882 */ /* 0x000fc40000000000 */
[----:B------:R-:W-:Y:S02]  /*0890*/  DFMA R14, R14, R16, 1 ;  /* 0x3ff000000e0e742b */ /* 0x000fe40000000010 */
[----:B------:R-:W-:Y:S02]  /*08a0*/  DFMA R18, R18, R4, R4 ;  /* 0x000000041212722b */ /* 0x000fe40000000004 */
[----:B------:R-:W-:Y:S01]  /*08b0*/  DFMA R20, R12, R20, UR4 ;  /* 0x000000040c147e2b */ /* 0x000fe20008000014 */
[----:B------:R-:W0:Y:S01]  /*08c0*/  S2UR UR5, SR_CgaCtaId ;  /* 0x00000000000579c3 */ /* 0x000e220000008800 */
[----:B------:R-:W-:-:S06]  /*08d0*/  UMOV UR4, 0x400 ;  /* 0x0000040000047882 */ /* 0x000fcc0000000000 */
[C---:B------:R-:W-:Y:S01]  /*08e0*/  DFMA R20, R12.reuse, R20, 1 ;  /* 0x3ff000000c14742b */ /* 0x040fe20000000014 */
[----:B------:R-:W-:Y:S02]  /*08f0*/  LOP3.LUT R5, R19, 0x80000000, RZ, 0x3c, !PT ;  /* 0x8000000013057812 */ /* 0x000fe400078e3cff */
[----:B------:R-:W-:Y:S02]  /*0900*/  FSEL R3, R15, R19, !P0 ;  /* 0x000000130f037208 */ /* 0x000fe40004000000 */
[----:B------:R-:W-:Y:S02]  /*0910*/  FSEL R19, R5, R15, !P0 ;  /* 0x0000000f05137208 */ /* 0x000fe40004000000 */
[----:B------:R-:W-:Y:S01]  /*0920*/  @P1 LOP3.LUT R5, R3, 0x80000000, RZ, 0x3c, !PT ;  /* 0x8000000003051812 */ /* 0x000fe200078e3cff */
[----:B------:R-:W-:Y:S01]  /*0930*/  DFMA R20, R12, R20, 1 ;  /* 0x3ff000000c14742b */ /* 0x000fe20000000014 */
[----:B------:R-:W-:Y:S02]  /*0940*/  FSEL R2, R14, R18, !P0 ;  /* 0x000000120e027208 */ /* 0x000fe40004000000 */
[----:B------:R-:W-:Y:S01]  /*0950*/  @P1 LOP3.LUT R13, R19, 0x80000000, RZ, 0x3c, !PT ;  /* 0x80000000130d1812 */ /* 0x000fe200078e3cff */
[----:B------:R-:W-:Y:S01]  /*0960*/  @P1 IMAD.MOV.U32 R3, RZ, RZ, R5 ;  /* 0x000000ffff031224 */ /* 0x000fe200078e0005 */
[----:B------:R-:W-:-:S02]  /*0970*/  FSEL R18, R18, R14, !P0 ;  /* 0x0000000e12127208 */ /* 0x000fc40004000000 */
[----:B------:R-:W-:Y:S01]  /*0980*/  ISETP.GE.U32.AND P0, PT, R6, 0x2, PT ;  /* 0x000000020600780c */ /* 0x000fe20003f06070 */
[----:B------:R-:W-:Y:S01]  /*0990*/  @P1 IMAD.MOV.U32 R19, RZ, RZ, R13 ;  /* 0x000000ffff131224 */ /* 0x000fe200078e000d */
[----:B0-----:R-:W-:Y:S01]  /*09a0*/  ULEA UR4, UR5, UR4, 0x18 ;  /* 0x0000000405047291 */ /* 0x001fe2000f8ec0ff */
[----:B------:R-:W-:-:S04]  /*09b0*/  DMUL R2, R20, R2 ;  /* 0x0000000214027228 */ /* 0x000fc80000000000 */
[----:B------:R-:W-:-:S04]  /*09c0*/  DMUL R12, R20, R18 ;  /* 0x00000012140c7228 */ /* 0x000fc80000000000 */
[----:B--2---:R-:W-:-:S04]  /*09d0*/  DMUL R4, R2, R10 ;  /* 0x0000000a02047228 */ /* 0x004fc80000000000 */
[----:B------:R-:W-:-:S04]  /*09e0*/  DMUL R14, R12, R10 ;  /* 0x0000000a0c0e7228 */ /* 0x000fc80000000000 */
[----:B------:R-:W-:-:S04]  /*09f0*/  DFMA R12, R12, R8, -R4 ;  /* 0x000000080c0c722b */ /* 0x000fc80000000804 */
[----:B------:R-:W-:Y:S01]  /*0a00*/  DFMA R14, R2, R8, R14 ;  /* 0x00000008020e722b */ /* 0x000fe2000000000e */
[----:B------:R-:W-:Y:S01]  /*0a10*/  LEA R3, R7, UR4, 0x4 ;  /* 0x0000000407037c11 */ /* 0x000fe2000f8e20ff */
[----:B------:R-:W-:Y:S05]  /*0a20*/  WARPSYNC.ALL ;  /* 0x0000000000007948 */ /* 0x000fea0003800000 */
[----:B------:R0:W-:Y:S01]  /*0a30*/  STS.128 [R3], R12 ;  /* 0x0000000c03007388 */ /* 0x0001e20000000c00 */
[----:B------:R-:W-:Y:S06]  /*0a40*/  BAR.SYNC.DEFER_BLOCKING 0x0 ;  /* 0x0000000000007b1d */ /* 0x000fec0000010000 */
[----:B------:R-:W-:Y:S05]  /*0a50*/  @!P0 BRA `(.L_x_0) ;  /* 0x0000000000308947 */ /* 0x000fea0003800000 */
.L_x_4:
[----:B------:R-:W-:-:S04]  /*0a60*/  SHF.R.U32.HI R0, RZ, 0x1, R6 ;  /* 0x00000001ff007819 */ /* 0x000fc80000011606 */
[----:B------:R-:W-:-:S13]  /*0a70*/  ISETP.GE.U32.AND P0, PT, R7, R0, PT ;  /* 0x000000000700720c */ /* 0x000fda0003f06070 */
[----:B0-----:R-:W-:Y:S01]  /*0a80*/  @!P0 IMAD R12, R0, 0x10, R3 ;  /* 0x00000010000c8824 */ /* 0x001fe200078e0203 */
[----:B-1----:R-:W-:Y:S05]  /*0a90*/  @!P0 LDS.128 R8, [R3] ;  /* 0x0000000003088984 */ /* 0x002fea0000000c00 */
[----:B------:R-:W0:Y:S02]  /*0aa0*/  @!P0 LDS.128 R12, [R12] ;  /* 0x000000000c0c8984 */ /* 0x000e240000000c00 */
[----:B0-----:R-:W-:Y:S02]  /*0ab0*/  @!P0 DADD R8, R8, R12 ;  /* 0x0000000008088229 */ /* 0x001fe4000000000c */
[----:B------:R-:W-:-:S07]  /*0ac0*/  @!P0 DADD R10, R10, R14 ;  /* 0x000000000a0a8229 */ /* 0x000fce000000000e */
[----:B------:R1:W-:Y:S01]  /*0ad0*/  @!P0 STS.128 [R3], R8 ;  /* 0x0000000803008388 */ /* 0x0003e20000000c00 */
[----:B------:R-:W-:Y:S01]  /*0ae0*/  BAR.SYNC.DEFER_BLOCKING 0x0 ;  /* 0x0000000000007b1d */ /* 0x000fe20000010000 */
[----:B------:R-:W-:Y:S01]  /*0af0*/  ISETP.GT.U32.AND P0, PT, R6, 0x3, PT ;  /* 0x000000030600780c */ /* 0x000fe20003f04070 */
[----:B------:R-:W-:-:S12]  /*0b00*/  IMAD.MOV.U32 R6, RZ, RZ, R0 ;  /* 0x000000ffff067224 */ /* 0x000fd800078e0000 */
[----:B------:R-:W-:Y:S05]  /*0b10*/  @P0 BRA `(.L_x_4) ;  /* 0xfffffffc00d00947 */ /* 0x000fea000383ffff */
.L_x_0:
[----:B------:R-:W-:-:S13]  /*0b20*/  ISETP.NE.AND P0, PT, R7, RZ, PT ;  /* 0x000000ff0700720c */ /* 0x000fda0003f05270 */
[----:B------:R-:W-:Y:S05]  /*0b30*/  @P0 EXIT ;  /* 0x000000000000094d */ /* 0x000fea0003800000 */
[----:B-1----:R-:W1:Y:S02]  /*0b40*/  LDC.64 R8, c[0x4][RZ] ;  /* 0x01000000ff087b82 */ /* 0x002e640000000a00 */
[----:B-1----:R1:W5:Y:S01]  /*0b50*/  LDG.E.64 R4, desc[UR6][R8.64] ;  /* 0x0000000608047981 */ /* 0x002362000c1e1b00 */
[----:B------:R-:W-:Y:S01]  /*0b60*/  MOV R0, 0x400 ;  /* 0x0000040000007802 */ /* 0x000fe20000000f00 */
[----:B------:R-:W-:Y:S01]  /*0b70*/  BSSY B0, `(.L_x_5) ;  /* 0x000000c000007945 */ /* 0x000fe20003800000 */
[----:B0-----:R-:W0:Y:S02]  /*0b80*/  S2R R3, SR_CgaCtaId ;  /* 0x0000000000037919 */ /* 0x001e240000008800 */
[----:B0-----:R-:W-:-:S05]  /*0b90*/  LEA R0, R3, R0, 0x18 ;  /* 0x0000000003007211 */ /* 0x001fca00078ec0ff */
[----:B------:R1:W0:Y:S02]  /*0ba0*/  LDS.64 R2, [R0+0x8] ;  /* 0x0000080000027984 */ /* 0x0002240000000a00 */
.L_x_6:
[----:B0----5:R-:W-:Y:S01]  /*0bb0*/  DADD R6, R2, R4 ;  /* 0x0000000002067229 */ /* 0x021fe20000000004 */
[----:B------:R-:W-:Y:S09]  /*0bc0*/  YIELD ;  /* 0x0000000000007946 */ /* 0x000ff20003800000 */
[----:B------:R-:W2:Y:S02]  /*0bd0*/  ATOMG.E.CAS.64.STRONG.GPU PT, R6, [R8], R4, R6 ;  /* 0x00000004080673a9 */ /* 0x000ea400001ee506 */
[----:B--2---:R-:W-:Y:S01]  /*0be0*/  ISETP.NE.U32.AND P0, PT, R4, R6, PT ;  /* 0x000000060400720c */ /* 0x004fe20003f05070 */
[----:B------:R-:W-:-:S03]  /*0bf0*/  IMAD.MOV.U32 R4, RZ, RZ, R6 ;  /* 0x000000ffff047224 */ /* 0x000fc600078e0006 */
[----:B------:R-:W-:Y:S01]  /*0c00*/  ISETP.NE.AND.EX P0, PT, R5, R7, PT, P0 ;  /* 0x000000070500720c */ /* 0x000fe20003f05300 */
[----:B------:R-:W-:-:S12]  /*0c10*/  IMAD.MOV.U32 R5, RZ, RZ, R7 ;  /* 0x000000ffff057224 */ /* 0x000fd800078e0007 */
[----:B------:R-:W-:Y:S05]  /*0c20*/  @P0 BRA `(.L_x_6) ;  /* 0xfffffffc00e00947 */ /* 0x000fea000383ffff */
[----:B------:R-:W-:Y:S05]  /*0c30*/  BSYNC B0 ;  /* 0x0000000000007941 */ /* 0x000fea0003800000 */
.L_x_5:
[----:B------:R-:W1:Y:S01]  /*0c40*/  LDC.64 R4, c[0x4][0x8] ;  /* 0x01000200ff047b82 */ /* 0x000e620000000a00 */
[----:B------:R0:W2:Y:S04]  /*0c50*/  LDS.64 R2, [R0] ;  /* 0x0000000000027984 */ /* 0x0000a80000000a00 */
[----:B-12---:R0:W5:Y:S02]  /*0c60*/  LDG.E.64 R8, desc[UR6][R4.64] ;  /* 0x0000000604087981 */ /* 0x006164000c1e1b00 */
.L_x_7:
[----:B-----5:R-:W-:Y:S01]  /*0c70*/  DADD R10, R2, R8 ;  /* 0x00000000020a7229 */ /* 0x020fe20000000008 */
[----:B------:R-:W-:Y:S09]  /*0c80*/  YIELD ;  /* 0x0000000000007946 */ /* 0x000ff20003800000 */
[----:B------:R-:W2:Y:S02]  /*0c90*/  ATOMG.E.CAS.64.STRONG.GPU PT, R10, [R4], R8, R10 ;  /* 0x00000008040a73a9 */ /* 0x000ea400001ee50a */
[----:B--2---:R-:W-:Y:S01]  /*0ca0*/  ISETP.NE.U32.AND P0, PT, R8, R10, PT ;  /* 0x0000000a0800720c */ /* 0x004fe20003f05070 */
[----:B------:R-:W-:-:S03]  /*0cb0*/  IMAD.MOV.U32 R8, RZ, RZ, R10 ;  /* 0x000000ffff087224 */ /* 0x000fc600078e000a */
[----:B------:R-:W-:Y:S01]  /*0cc0*/  ISETP.NE.AND.EX P0, PT, R9, R11, PT, P0 ;  /* 0x0000000b0900720c */ /* 0x000fe20003f05300 */
[----:B------:R-:W-:-:S12]  /*0cd0*/  IMAD.MOV.U32 R9, RZ, RZ, R11 ;  /* 0x000000ffff097224 */ /* 0x000fd800078e000b */
[----:B------:R-:W-:Y:S05]  /*0ce0*/  @P0 BRA `(.L_x_7) ;  /* 0xfffffffc00e00947 */ /* 0x000fea000383ffff */
[----:B------:R-:W-:Y:S05]  /*0cf0*/  EXIT ;  /* 0x000000000000794d */ /* 0x000fea0003800000 */
        .weak           $__internal_0_$__cuda_sm20_div_rn_f64_full
        .type           $__internal_0_$__cuda_sm20_div_rn_f64_full,@function
        .size           $__internal_0_$__cuda_sm20_div_rn_f64_full,($_Z10dft_kernelP7double2md$__internal_trig_reduction_slowpathd - $__internal_0_$__cuda_sm20_div_rn_f64_full)
$__internal_0_$__cuda_sm20_div_rn_f64_full:
[C---:B------:R-:W-:Y:S01]  /*0d00*/  FSETP.GEU.AND P0, PT, |R5|.reuse, 1.469367938527859385e-39, PT ;  /* 0x001000000500780b */ /* 0x040fe20003f0e200 */
[----:B------:R-:W-:Y:S01]  /*0d10*/  IMAD.MOV.U32 R10, RZ, RZ, 0x1 ;  /* 0x00000001ff0a7424 */ /* 0x000fe200078e00ff */
[C---:B------:R-:W-:Y:S01]  /*0d20*/  LOP3.LUT R2, R5.reuse, 0x800fffff, RZ, 0xc0, !PT ;  /* 0x800fffff05027812 */ /* 0x040fe200078ec0ff */
[----:B------:R-:W-:Y:S01]  /*0d30*/  IMAD.MOV.U32 R9, RZ, RZ, 0x1ca00000 ;  /* 0x1ca00000ff097424 */ /* 0x000fe200078e00ff */
[----:B------:R-:W-:Y:S01]  /*0d40*/  LOP3.LUT R16, R5, 0x7ff00000, RZ, 0xc0, !PT ;  /* 0x7ff0000005107812 */ /* 0x000fe200078ec0ff */
[----:B------:R-:W-:Y:S01]  /*0d50*/  IMAD.MOV.U32 R19, RZ, RZ, 0x40100000 ;  /* 0x40100000ff137424 */ /* 0x000fe200078e00ff */
[----:B------:R-:W-:Y:S01]  /*0d60*/  LOP3.LUT R3, R2, 0x3ff00000, RZ, 0xfc, !PT ;  /* 0x3ff0000002037812 */ /* 0x000fe200078efcff */
[----:B------:R-:W-:Y:S01]  /*0d70*/  IMAD.MOV.U32 R2, RZ, RZ, R4 ;  /* 0x000000ffff027224 */ /* 0x000fe200078e0004 */
[----:B------:R-:W-:Y:S01]  /*0d80*/  ISETP.LE.U32.AND P1, PT, R16, 0x40100000, PT ;  /* 0x401000001000780c */ /* 0x000fe20003f23070 */
[----:B------:R-:W-:Y:S02]  /*0d90*/  IMAD.MOV.U32 R18, RZ, RZ, R16 ;  /* 0x000000ffff127224 */ /* 0x000fe400078e0010 */
[----:B------:R-:W-:Y:S01]  /*0da0*/  VIADD R20, R19, 0xffffffff ;  /* 0xffffffff13147836 */ /* 0x000fe20000000000 */
[----:B------:R-:W-:Y:S01]  /*0db0*/  SEL R14, R9, 0x63400000, !P1 ;  /* 0x63400000090e7807 */ /* 0x000fe20004800000 */
[----:B------:R-:W-:-:S03]  /*0dc0*/  @!P0 DMUL R2, R4, 8.98846567431157953865e+307 ;  /* 0x7fe0000004028828 */ /* 0x000fc60000000000 */
[----:B------:R-:W-:Y:S01]  /*0dd0*/  LOP3.LUT R15, R14, 0x800921fb, RZ, 0xfc, !PT ;  /* 0x800921fb0e0f7812 */ /* 0x000fe200078efcff */
[----:B------:R-:W-:Y:S02]  /*0de0*/  IMAD.MOV.U32 R14, RZ, RZ, 0x54442d18 ;  /* 0x54442d18ff0e7424 */ /* 0x000fe400078e00ff */
[----:B------:R-:W0:Y:S04]  /*0df0*/  MUFU.RCP64H R11, R3 ;  /* 0x00000003000b7308 */ /* 0x000e280000001800 */
[----:B------:R-:W-:Y:S02]  /*0e00*/  @!P0 LOP3.LUT R18, R3, 0x7ff00000, RZ, 0xc0, !PT ;  /* 0x7ff0000003128812 */ /* 0x000fe400078ec0ff */
[----:B------:R-:W-:-:S03]  /*0e10*/  ISETP.GT.U32.AND P0, PT, R20, 0x7feffffe, PT ;  /* 0x7feffffe1400780c */ /* 0x000fc60003f04070 */
[----:B------:R-:W-:-:S05]  /*0e20*/  VIADD R20, R18, 0xffffffff ;  /* 0xffffffff12147836 */ /* 0x000fca0000000000 */
[----:B------:R-:W-:Y:S01]  /*0e30*/  ISETP.GT.U32.OR P0, PT, R20, 0x7feffffe, P0 ;  /* 0x7feffffe1400780c */ /* 0x000fe20000704470 */
[----:B0-----:R-:W-:-:S08]  /*0e40*/  DFMA R12, R10, -R2, 1 ;  /* 0x3ff000000a0c742b */ /* 0x001fd00000000802 */
[----:B------:R-:W-:-:S08]  /*0e50*/  DFMA R12, R12, R12, R12 ;  /* 0x0000000c0c0c722b */ /* 0x000fd0000000000c */
[----:B------:R-:W-:-:S08]  /*0e60*/  DFMA R10, R10, R12, R10 ;  /* 0x0000000c0a0a722b */ /* 0x000fd0000000000a */
[----:B------:R-:W-:-:S08]  /*0e70*/  DFMA R12, R10, -R2, 1 ;  /* 0x3ff000000a0c742b */ /* 0x000fd00000000802 */
[----:B------:R-:W-:-:S08]  /*0e80*/  DFMA R10, R10, R12, R10 ;  /* 0x0000000c0a0a722b */ /* 0x000fd0000000000a */
[----:B------:R-:W-:-:S08]  /*0e90*/  DMUL R12, R10, R14 ;  /* 0x0000000e0a0c7228 */ /* 0x000fd00000000000 */
[----:B------:R-:W-:-:S08]  /*0ea0*/  DFMA R16, R12, -R2, R14 ;  /* 0x800000020c10722b */ /* 0x000fd0000000000e */
[----:B------:R-:W-:Y:S01]  /*0eb0*/  DFMA R10, R10, R16, R12 ;  /* 0x000000100a0a722b */ /* 0x000fe2000000000c */
[----:B------:R-:W-:Y:S10]  /*0ec0*/  @P0 BRA `(.L_x_8) ;  /* 0x0000000000740947 */ /* 0x000ff40003800000 */
[----:B------:R-:W-:Y:S01]  /*0ed0*/  LOP3.LUT R16, R5, 0x7ff00000, RZ, 0xc0, !PT ;  /* 0x7ff0000005107812 */ /* 0x000fe200078ec0ff */
[----:B------:R-:W-:-:S03]  /*0ee0*/  IMAD.MOV.U32 R12, RZ, RZ, 0x40100000 ;  /* 0x40100000ff0c7424 */ /* 0x000fc600078e00ff */
[----:B------:R-:W-:Y:S01]  /*0ef0*/  ISETP.LE.U32.AND P0, PT, R16, 0x40100000, PT ;  /* 0x401000001000780c */ /* 0x000fe20003f03070 */
[----:B------:R-:W-:Y:S02]  /*0f00*/  IMAD.MOV R13, RZ, RZ, -R16 ;  /* 0x000000ffff0d7224 */ /* 0x000fe400078e0a10 */
[----:B------:R-:W-:Y:S01]  /*0f10*/  IMAD.MOV.U32 R16, RZ, RZ, RZ ;  /* 0x000000ffff107224 */ /* 0x000fe200078e00ff */
[----:B------:R-:W-:Y:S02]  /*0f20*/  SEL R9, R9, 0x63400000, !P0 ;  /* 0x6340000009097807 */ /* 0x000fe40004000000 */
[----:B------:R-:W-:-:S04]  /*0f30*/  VIADDMNMX R12, R13, R12, 0xb9600000, !PT ;  /* 0xb96000000d0c7446 */ /* 0x000fc8000780010c */
[----:B------:R-:W-:-:S05]  /*0f40*/  VIMNMX R12, PT, PT, R12, 0x46a00000, PT ;  /* 0x46a000000c0c7848 */ /* 0x000fca0003fe0100 */
[----:B------:R-:W-:-:S04]  /*0f50*/  IMAD.IADD R9, R12, 0x1, -R9 ;  /* 0x000000010c097824 */ /* 0x000fc800078e0a09 */
[----:B------:R-:W-:-:S06]  /*0f60*/  VIADD R17, R9, 0x7fe00000 ;  /* 0x7fe0000009117836 */ /* 0x000fcc0000000000 */
[----:B------:R-:W-:-:S10]  /*0f70*/  DMUL R12, R10, R16 ;  /* 0x000000100a0c7228 */ /* 0x000fd40000000000 */
[----:B------:R-:W-:-:S13]  /*0f80*/  FSETP.GTU.AND P0, PT, |R13|, 1.469367938527859385e-39, PT ;  /* 0x001000000d00780b */ /* 0x000fda0003f0c200 */
[----:B------:R-:W-:Y:S05]  /*0f90*/  @P0 BRA `(.L_x_9) ;  /* 0x0000000000840947 */ /* 0x000fea0003800000 */
[----:B------:R-:W-:Y:S01]  /*0fa0*/  DFMA R2, R10, -R2, R14 ;  /* 0x800000020a02722b */ /* 0x000fe2000000000e */
[----:B------:R-:W-:-:S09]  /*0fb0*/  IMAD.MOV.U32 R16, RZ, RZ, RZ ;  /* 0x000000ffff107224 */ /* 0x000fd200078e00ff */
[C---:B------:R-:W-:Y:S02]  /*0fc0*/  FSETP.NEU.AND P0, PT, R3.reuse, RZ, PT ;  /* 0x000000ff0300720b */ /* 0x040fe40003f0d000 */
[----:B------:R-:W-:-:S04]  /*0fd0*/  LOP3.LUT R5, R3, 0x80000000, R5, 0x48, !PT ;  /* 0x8000000003057812 */ /* 0x000fc800078e4805 */
[----:B------:R-:W-:-:S07]  /*0fe0*/  LOP3.LUT R17, R5, R17, RZ, 0xfc, !PT ;  /* 0x0000001105117212 */ /* 0x000fce00078efcff */
[----:B------:R-:W-:Y:S05]  /*0ff0*/  @!P0 BRA `(.L_x_9) ;  /* 0x00000000006c8947 */ /* 0x000fea0003800000 */
[----:B------:R-:W-:Y:S01]  /*1000*/  IMAD.MOV R3, RZ, RZ, -R9 ;  /* 0x000000ffff037224 */ /* 0x000fe200078e0a09 */
[----:B------:R-:W-:Y:S01]  /*1010*/  IADD3 R9, PT, PT, -R9, -0x43300000, RZ ;  /* 0xbcd0000009097810 */ /* 0x000fe20007ffe1ff */
[----:B------:R-:W-:-:S06]  /*1020*/  IMAD.MOV.U32 R2, RZ, RZ, RZ ;  /* 0x000000ffff027224 */ /* 0x000fcc00078e00ff */
[----:B------:R-:W-:Y:S02]  /*1030*/  DFMA R2, R12, -R2, R10 ;  /* 0x800000020c02722b */ /* 0x000fe4000000000a */
[----:B------:R-:W-:-:S08]  /*1040*/  DMUL.RP R10, R10, R16 ;  /* 0x000000100a0a7228 */ /* 0x000fd00000008000 */
[----:B------:R-:W-:Y:S02]  /*1050*/  FSETP.NEU.AND P0, PT, |R3|, R9, PT ;  /* 0x000000090300720b */ /* 0x000fe40003f0d200 */
[----:B------:R-:W-:Y:S02]  /*1060*/  LOP3.LUT R5, R11, R5, RZ, 0x3c, !PT ;  /* 0x000000050b057212 */ /* 0x000fe400078e3cff */
[----:B------:R-:W-:Y:S02]  /*1070*/  FSEL R12, R10, R12, !P0 ;  /* 0x0000000c0a0c7208 */ /* 0x000fe40004000000 */
[----:B------:R-:W-:Y:S01]  /*1080*/  FSEL R13, R5, R13, !P0 ;  /* 0x0000000d050d7208 */ /* 0x000fe20004000000 */
[----:B------:R-:W-:Y:S06]  /*1090*/  BRA `(.L_x_9) ;  /* 0x0000000000447947 */ /* 0x000fec0003800000 */
.L_x_8:
[----:B------:R-:W-:-:S14]  /*10a0*/  DSETP.NAN.AND P0, PT, R4, R4, PT ;  /* 0x000000040400722a */ /* 0x000fdc0003f08000 */
[----:B------:R-:W-:Y:S05]  /*10b0*/  @P0 BRA `(.L_x_10) ;  /* 0x0000000000340947 */ /* 0x000fea0003800000 */
[----:B------:R-:W-:Y:S01]  /*10c0*/  ISETP.NE.AND P0, PT, R19, R18, PT ;  /* 0x000000121300720c */ /* 0x000fe20003f05270 */
[----:B------:R-:W-:Y:S02]  /*10d0*/  IMAD.MOV.U32 R12, RZ, RZ, 0x0 ;  /* 0x00000000ff0c7424 */ /* 0x000fe400078e00ff */
[----:B------:R-:W-:-:S10]  /*10e0*/  IMAD.MOV.U32 R13, RZ, RZ, -0x80000 ;  /* 0xfff80000ff0d7424 */ /* 0x000fd400078e00ff */
[----:B------:R-:W-:Y:S05]  /*10f0*/  @!P0 BRA `(.L_x_9) ;  /* 0x00000000002c8947 */ /* 0x000fea0003800000 */
[----:B------:R-:W-:Y:S02]  /*1100*/  ISETP.NE.AND P0, PT, R19, 0x7ff00000, PT ;  /* 0x7ff000001300780c */ /* 0x000fe40003f05270 */
[----:B------:R-:W-:Y:S02]  /*1110*/  LOP3.LUT R4, R5, 0xc01921fb, RZ, 0x3c, !PT ;  /* 0xc01921fb05047812 */ /* 0x000fe400078e3cff */
[----:B------:R-:W-:Y:S02]  /*1120*/  ISETP.EQ.OR P0, PT, R18, RZ, !P0 ;  /* 0x000000ff1200720c */ /* 0x000fe40004702670 */
[----:B------:R-:W-:-:S11]  /*1130*/  LOP3.LUT R13, R4, 0x80000000, RZ, 0xc0, !PT ;  /* 0x80000000040d7812 */ /* 0x000fd600078ec0ff */
[----:B------:R-:W-:Y:S01]  /*1140*/  @P0 LOP3.LUT R2, R13, 0x7ff00000, RZ, 0xfc, !PT ;  /* 0x7ff000000d020812 */ /* 0x000fe200078efcff */
[----:B------:R-:W-:Y:S02]  /*1150*/  @!P0 IMAD.MOV.U32 R12, RZ, RZ, RZ ;  /* 0x000000ffff0c8224 */ /* 0x000fe400078e00ff */
[----:B------:R-:W-:Y:S02]  /*1160*/  @P0 IMAD.MOV.U32 R12, RZ, RZ, RZ ;  /* 0x000000ffff0c0224 */ /* 0x000fe400078e00ff */
[----:B------:R-:W-:Y:S01]  /*1170*/  @P0 IMAD.MOV.U32 R13, RZ, RZ, R2 ;  /* 0x000000ffff0d0224 */ /* 0x000fe200078e0002 */
[----:B------:R-:W-:Y:S06]  /*1180*/  BRA `(.L_x_9) ;  /* 0x0000000000087947 */ /* 0x000fec0003800000 */
.L_x_10:
[----:B------:R-:W-:Y:S01]  /*1190*/  LOP3.LUT R13, R5, 0x80000, RZ, 0xfc, !PT ;  /* 0x00080000050d7812 */ /* 0x000fe200078efcff */
[----:B------:R-:W-:-:S07]  /*11a0*/  IMAD.MOV.U32 R12, RZ, RZ, R4 ;  /* 0x000000ffff0c7224 */ /* 0x000fce00078e0004 */
.L_x_9:
[----:B------:R-:W-:Y:S02]  /*11b0*/  IMAD.MOV.U32 R9, RZ, RZ, 0x0 ;  /* 0x00000000ff097424 */ /* 0x000fe400078e00ff */
[----:B------:R-:W-:Y:S02]  /*11c0*/  IMAD.MOV.U32 R2, RZ, RZ, R12 ;  /* 0x000000ffff027224 */ /* 0x000fe400078e000c */
[----:B------:R-:W-:Y:S01]  /*11d0*/  IMAD.MOV.U32 R3, RZ, RZ, R13 ;  /* 0x000000ffff037224 */ /* 0x000fe200078e000d */
[----:B------:R-:W-:Y:S06]  /*11e0*/  RET.REL.NODEC R8 `(_Z10dft_kernelP7double2md) ;  /* 0xffffffec08847950 */ /* 0x000fec0003c3ffff */
        .type           $_Z10dft_kernelP7double2md$__internal_trig_reduction_slowpathd,@function
        .size           $_Z10dft_kernelP7double2md$__internal_trig_reduction_slowpathd,(.L_x_20 - $_Z10dft_kernelP7double2md$__internal_trig_reduction_slowpathd)
$_Z10dft_kernelP7double2md$__internal_trig_reduction_slowpathd:
[--C-:B------:R-:W-:Y:S01]  /*11f0*/  SHF.R.U32.HI R14, RZ, 0x14, R11.reuse ;  /* 0x00000014ff0e7819 */ /* 0x100fe2000001160b */
[----:B------:R-:W-:Y:S02]  /*1200*/  IMAD.MOV.U32 R15, RZ, RZ, R10 ;  /* 0x000000ffff0f7224 */ /* 0x000fe400078e000a */
[----:B------:R-:W-:Y:S01]  /*1210*/  IMAD.MOV.U32 R16, RZ, RZ, R11 ;  /* 0x000000ffff107224 */ /* 0x000fe200078e000b */
[----:B------:R-:W-:Y:S01]  /*1220*/  LOP3.LUT R3, R14, 0x7ff, RZ, 0xc0, !PT ;  /* 0x000007ff0e037812 */ /* 0x000fe200078ec0ff */
[----:B------:R-:W-:-:S03]  /*1230*/  IMAD.MOV.U32 R2, RZ, RZ, RZ ;  /* 0x000000ffff027224 */ /* 0x000fc600078e00ff */
[----:B------:R-:W-:-:S13]  /*1240*/  ISETP.NE.AND P0, PT, R3, 0x7ff, PT ;  /* 0x000007ff0300780c */ /* 0x000fda0003f05270 */
[----:B------:R-:W-:Y:S05]  /*1250*/  @!P0 BRA `(.L_x_11) ;  /* 0x00000008004c8947 */ /* 0x000fea0003800000 */
[----:B------:R-:W-:Y:S01]  /*1260*/  VIADD R2, R3, 0xfffffc00 ;  /* 0xfffffc0003027836 */ /* 0x000fe20000000000 */
[----:B------:R-:W-:Y:S01]  /*1270*/  BSSY.RECONVERGENT B1, `(.L_x_12) ;  /* 0x0000030000017945 */ /* 0x000fe20003800200 */
[----:B------:R-:W-:Y:S01]  /*1280*/  IMAD.MOV.U32 R9, RZ, RZ, R11 ;  /* 0x000000ffff097224 */ /* 0x000fe200078e000b */
[----:B------:R-:W-:Y:S02]  /*1290*/  CS2R R10, SRZ ;  /* 0x00000000000a7805 */ /* 0x000fe4000001ff00 */
[----:B------:R-:W-:Y:S02]  /*12a0*/  SHF.R.U32.HI R17, RZ, 0x6, R2 ;  /* 0x00000006ff117819 */ /* 0x000fe40000011602 */
[----:B------:R-:W-:Y:S02]  /*12b0*/  ISETP.GE.U32.AND P0, PT, R2, 0x80, PT ;  /* 0x000000800200780c */ /* 0x000fe40003f06070 */
[C---:B------:R-:W-:Y:S02]  /*12c0*/  IADD3 R4, PT, PT, -R17.reuse, 0x13, RZ ;  /* 0x0000001311047810 */ /* 0x040fe40007ffe1ff */
[----:B------:R-:W-:-:S02]  /*12d0*/  IADD3 R5, PT, PT, -R17, 0xf, RZ ;  /* 0x0000000f11057810 */ /* 0x000fc40007ffe1ff */
[----:B------:R-:W-:-:S04]  /*12e0*/  SEL R4, R4, 0x12, P0 ;  /* 0x0000001204047807 */ /* 0x000fc80000000000 */
[----:B------:R-:W-:-:S13]  /*12f0*/  ISETP.GE.AND P0, PT, R5, R4, PT ;  /* 0x000000040500720c */ /* 0x000fda0003f06270 */
[----:B------:R-:W-:Y:S05]  /*1300*/  @P0 BRA `(.L_x_13) ;  /* 0x0000000000980947 */ /* 0x000fea0003800000 */
[----:B------:R-:W0:Y:S01]  /*1310*/  LDC.64 R12, c[0x0][0x358] ;  /* 0x0000d600ff0c7b82 */ /* 0x000e220000000a00 */
[C---:B------:R-:W-:Y:S01]  /*1320*/  SHF.L.U64.HI R19, R15.reuse, 0xb, R16 ;  /* 0x0000000b0f137819 */ /* 0x040fe20000010210 */
[----:B------:R-:W-:Y:S01]  /*1330*/  BSSY.RECONVERGENT B2, `(.L_x_14) ;  /* 0x0000022000027945 */ /* 0x000fe20003800200 */
[----:B------:R-:W-:Y:S01]  /*1340*/  IMAD.SHL.U32 R15, R15, 0x800, RZ ;  /* 0x000008000f0f7824 */ /* 0x000fe200078e00ff */
[----:B------:R-:W-:Y:S01]  /*1350*/  IADD3 R16, PT, PT, RZ, -R17, -R4 ;  /* 0x80000011ff107210 */ /* 0x000fe20007ffe804 */
[----:B------:R-:W-:Y:S01]  /*1360*/  IMAD.MOV.U32 R18, RZ, RZ, RZ ;  /* 0x000000ffff127224 */ /* 0x000fe200078e00ff */
[----:B------:R-:W-:Y:S02]  /*1370*/  CS2R R10, SRZ ;  /* 0x00000000000a7805 */ /* 0x000fe4000001ff00 */
[----:B------:R-:W-:-:S07]  /*1380*/  LOP3.LUT R19, R19, 0x80000000, RZ, 0xfc, !PT ;  /* 0x8000000013137812 */ /* 0x000fce00078efcff */
.L_x_15:
[----:B------:R-:W1:Y:S01]  /*1390*/  LDC.64 R2, c[0x4][0x10] ;  /* 0x01000400ff027b82 */ /* 0x000e620000000a00 */
[----:B0-----:R-:W-:Y:S02]  /*13a0*/  R2UR UR4, R12 ;  /* 0x000000000c0472ca */ /* 0x001fe400000e0000 */
[----:B------:R-:W-:Y:S01]  /*13b0*/  R2UR UR5, R13 ;  /* 0x000000000d0572ca */ /* 0x000fe200000e0000 */
[----:B-1----:R-:W-:-:S12]  /*13c0*/  IMAD.WIDE R2, R5, 0x8, R2 ;  /* 0x0000000805027825 */ /* 0x002fd800078e0202 */
[----:B------:R-:W2:Y:S01]  /*13d0*/  LDG.E.64.CONSTANT R2, desc[UR4][R2.64] ;  /* 0x0000000402027981 */ /* 0x000ea2000c1e9b00 */
[----:B------:R-:W-:Y:S02]  /*13e0*/  VIADD R16, R16, 0x1 ;  /* 0x0000000110107836 */ /* 0x000fe40000000000 */
[----:B------:R-:W-:Y:S02]  /*13f0*/  VIADD R5, R5, 0x1 ;  /* 0x0000000105057836 */ /* 0x000fe40000000000 */
[----:B--2---:R-:W-:-:S04]  /*1400*/  IMAD.WIDE.U32 R10, P2, R2, R15, R10 ;  /* 0x0000000f020a7225 */ /* 0x004fc8000784000a */
[----:B------:R-:W-:Y:S02]  /*1410*/  IMAD R21, R2, R19, RZ ;  /* 0x0000001302157224 */ /* 0x000fe400078e02ff */
[CC--:B------:R-:W-:Y:S02]  /*1420*/  IMAD R20, R3.reuse, R15.reuse, RZ ;  /* 0x0000000f03147224 */ /* 0x0c0fe400078e02ff */
[----:B------:R-:W-:Y:S01]  /*1430*/  IMAD.HI.U32 R23, R3, R15, RZ ;  /* 0x0000000f03177227 */ /* 0x000fe200078e00ff */
[----:B------:R-:W-:-:S03]  /*1440*/  IADD3 R11, P0, PT, R21, R11, RZ ;  /* 0x0000000b150b7210 */ /* 0x000fc60007f1e0ff */
[----:B------:R-:W-:Y:S01]  /*1450*/  IMAD R21, R18, 0x8, R1 ;  /* 0x0000000812157824 */ /* 0x000fe200078e0201 */
[----:B------:R-:W-:Y:S01]  /*1460*/  IADD3 R11, P1, PT, R20, R11, RZ ;  /* 0x0000000b140b7210 */ /* 0x000fe20007f3e0ff */
[----:B------:R-:W-:-:S04]  /*1470*/  IMAD.HI.U32 R20, R2, R19, RZ ;  /* 0x0000001302147227 */ /* 0x000fc800078e00ff */
[----:B------:R-:W-:Y:S01]  /*1480*/  IMAD.X R2, RZ, RZ, R20, P2 ;  /* 0x000000ffff027224 */ /* 0x000fe200010e0614 */
[----:B------:R0:W-:Y:S01]  /*1490*/  STL.64 [R21], R10 ;  /* 0x0000000a15007387 */ /* 0x0001e20000100a00 */
[----:B------:R-:W-:-:S03]  /*14a0*/  IMAD.HI.U32 R20, R3, R19, RZ ;  /* 0x0000001303147227 */ /* 0x000fc600078e00ff */
[----:B------:R-:W-:Y:S01]  /*14b0*/  IADD3.X R2, P0, PT, R23, R2, RZ, P0, !PT ;  /* 0x0000000217027210 */ /* 0x000fe2000071e4ff */
[----:B------:R-:W-:Y:S02]  /*14c0*/  IMAD R3, R3, R19, RZ ;  /* 0x0000001303037224 */ /* 0x000fe400078e02ff */
[----:B------:R-:W-:-:S03]  /*14d0*/  VIADD R18, R18, 0x1 ;  /* 0x0000000112127836 */ /* 0x000fc60000000000 */
[----:B------:R-:W-:Y:S01]  /*14e0*/  IADD3.X R3, P1, PT, R3, R2, RZ, P1, !PT ;  /* 0x0000000203037210 */ /* 0x000fe20000f3e4ff */
[----:B------:R-:W-:Y:S01]  /*14f0*/  IMAD.X R2, RZ, RZ, R20, P0 ;  /* 0x000000ffff027224 */ /* 0x000fe200000e0614 */
[----:B------:R-:W-:-:S03]  /*1500*/  ISETP.NE.AND P0, PT, R16, -0xf, PT ;  /* 0xfffffff11000780c */ /* 0x000fc60003f05270 */
[----:B------:R-:W-:Y:S02]  /*1510*/  IMAD.X R2, RZ, RZ, R2, P1 ;  /* 0x000000ffff027224 */ /* 0x000fe400008e0602 */
[----:B0-----:R-:W-:Y:S02]  /*1520*/  IMAD.MOV.U32 R10, RZ, RZ, R3 ;  /* 0x000000ffff0a7224 */ /* 0x001fe400078e0003 */
[----:B------:R-:W-:-:S06]  /*1530*/  IMAD.MOV.U32 R11, RZ, RZ, R2 ;  /* 0x000000ffff0b7224 */ /* 0x000fcc00078e0002 */
[----:B------:R-:W-:Y:S05]  /*1540*/  @P0 BRA `(.L_x_15) ;  /* 0xfffffffc00900947 */ /* 0x000fea000383ffff */
[----:B------:R-:W-:Y:S05]  /*1550*/  BSYNC.RECONVERGENT B2 ;  /* 0x0000000000027941 */ /* 0x000fea0003800200 */
.L_x_14:
[----:B------:R-:W-:-:S07]  /*1560*/  IMAD.MOV.U32 R5, RZ, RZ, R4 ;  /* 0x000000ffff057224 */ /* 0x000fce00078e0004 */
.L_x_13:
[----:B------:R-:W-:Y:S05]  /*1570*/  BSYNC.RECONVERGENT B1 ;  /* 0x0000000000017941 */ /* 0x000fea0003800200 */
.L_x_12:
[----:B------:R-:W-:Y:S01]  /*1580*/  LOP3.LUT P0, R25, R14, 0x3f, RZ, 0xc0, !PT ;  /* 0x0000003f0e197812 */ /* 0x000fe2000780c0ff */
[----:B------:R-:W-:-:S04]  /*1590*/  IMAD.IADD R2, R17, 0x1, R5 ;  /* 0x0000000111027824 */ /* 0x000fc800078e0205 */
[----:B------:R-:W-:-:S05]  /*15a0*/  IMAD.U32 R23, R2, 0x8, R1 ;  /* 0x0000000802177824 */ /* 0x000fca00078e0001 */
[----:B------:R0:W-:Y:S04]  /*15b0*/  STL.64 [R23+-0x78], R10 ;  /* 0xffff880a17007387 */ /* 0x0001e80000100a00 */
[----:B------:R-:W2:Y:S04]  /*15c0*/  @P0 LDL.64 R14, [R1+0x8] ;  /* 0x00000800010e0983 */ /* 0x000ea80000100a00 */
[----:B------:R-:W3:Y:S04]  /*15d0*/  LDL.64 R4, [R1+0x10] ;  /* 0x0000100001047983 */ /* 0x000ee80000100a00 */
[----:B------:R-:W4:Y:S01]  /*15e0*/  LDL.64 R2, [R1+0x18] ;  /* 0x0000180001027983 */ /* 0x000f220000100a00 */
[----:B------:R-:W-:Y:S01]  /*15f0*/  @P0 LOP3.LUT R12, R25, 0x3f, RZ, 0x3c, !PT ;  /* 0x0000003f190c0812 */ /* 0x000fe200078e3cff */
[----:B------:R-:W-:Y:S01]  /*1600*/  BSSY.RECONVERGENT B1, `(.L_x_16) ;  /* 0x0000034000017945 */ /* 0x000fe20003800200 */
[----:B--2---:R-:W-:-:S02]  /*1610*/  @P0 SHF.R.U64 R13, R14, 0x1, R15 ;  /* 0x000000010e0d0819 */ /* 0x004fc4000000120f */
[----:B------:R-:W-:Y:S02]  /*1620*/  @P0 SHF.R.U32.HI R15, RZ, 0x1, R15 ;  /* 0x00000001ff0f0819 */ /* 0x000fe4000001160f */
[CC--:B---3--:R-:W-:Y:S02]  /*1630*/  @P0 SHF.L.U32 R17, R4.reuse, R25.reuse, RZ ;  /* 0x0000001904110219 */ /* 0x0c8fe400000006ff */
[----:B0-----:R-:W-:Y:S02]  /*1640*/  @P0 SHF.R.U64 R10, R13, R12, R15 ;  /* 0x0000000c0d0a0219 */ /* 0x001fe4000000120f */
[--C-:B------:R-:W-:Y:S02]  /*1650*/  @P0 SHF.R.U32.HI R21, RZ, 0x1, R5.reuse ;  /* 0x00000001ff150819 */ /* 0x100fe40000011605 */
[C-C-:B------:R-:W-:Y:S02]  /*1660*/  @P0 SHF.R.U64 R19, R4.reuse, 0x1, R5.reuse ;  /* 0x0000000104130819 */ /* 0x140fe40000001205 */
[----:B------:R-:W-:-:S02]  /*1670*/  @P0 SHF.L.U64.HI R14, R4, R25, R5 ;  /* 0x00000019040e0219 */ /* 0x000fc40000010205 */
[----:B------:R-:W-:Y:S02]  /*1680*/  @P0 SHF.R.U32.HI R11, RZ, R12, R15 ;  /* 0x0000000cff0b0219 */ /* 0x000fe4000001160f */
[----:B------:R-:W-:Y:S02]  /*1690*/  @P0 LOP3.LUT R4, R17, R10, RZ, 0xfc, !PT ;  /* 0x0000000a11040212 */ /* 0x000fe400078efcff */
[----:B----4-:R-:W-:Y:S02]  /*16a0*/  @P0 SHF.L.U32 R13, R2, R25, RZ ;  /* 0x00000019020d0219 */ /* 0x010fe400000006ff */
[----:B------:R-:W-:Y:S02]  /*16b0*/  @P0 SHF.R.U64 R16, R19, R12, R21 ;  /* 0x0000000c13100219 */ /* 0x000fe40000001215 */
[----:B------:R-:W-:Y:S01]  /*16c0*/  @P0 LOP3.LUT R5, R14, R11, RZ, 0xfc, !PT ;  /* 0x0000000b0e050212 */ /* 0x000fe200078efcff */
[----:B------:R-:W-:Y:S01]  /*16d0*/  IMAD.SHL.U32 R14, R4, 0x4, RZ ;  /* 0x00000004040e7824 */ /* 0x000fe200078e00ff */
[----:B------:R-:W-:-:S02]  /*16e0*/  @P0 SHF.L.U64.HI R11, R2, R25, R3 ;  /* 0x00000019020b0219 */ /* 0x000fc40000010203 */
[----:B------:R-:W-:Y:S02]  /*16f0*/  @P0 LOP3.LUT R2, R13, R16, RZ, 0xfc, !PT ;  /* 0x000000100d020212 */ /* 0x000fe400078efcff */
[----:B------:R-:W-:Y:S02]  /*1700*/  @P0 SHF.R.U32.HI R12, RZ, R12, R21 ;  /* 0x0000000cff0c0219 */ /* 0x000fe40000011615 */
[----:B------:R-:W-:Y:S02]  /*1710*/  SHF.L.U64.HI R15, R4, 0x2, R5 ;  /* 0x00000002040f7819 */ /* 0x000fe40000010205 */
[----:B------:R-:W-:Y:S02]  /*1720*/  SHF.L.W.U32.HI R4, R5, 0x2, R2 ;  /* 0x0000000205047819 */ /* 0x000fe40000010e02 */
[----:B------:R-:W-:Y:S02]  /*1730*/  @P0 LOP3.LUT R3, R11, R12, RZ, 0xfc, !PT ;  /* 0x0000000c0b030212 */ /* 0x000fe400078efcff */
[----:B------:R-:W-:-:S02]  /*1740*/  IADD3 RZ, P0, PT, RZ, -R14, RZ ;  /* 0x8000000effff7210 */ /* 0x000fc40007f1e0ff */
[----:B------:R-:W-:Y:S02]  /*1750*/  LOP3.LUT R5, RZ, R15, RZ, 0x33, !PT ;  /* 0x0000000fff057212 */ /* 0x000fe400078e33ff */
[----:B------:R-:W-:Y:S02]  /*1760*/  SHF.L.W.U32.HI R2, R2, 0x2, R3 ;  /* 0x0000000202027819 */ /* 0x000fe40000010e03 */
[----:B------:R-:W-:Y:S02]  /*1770*/  LOP3.LUT R11, RZ, R4, RZ, 0x33, !PT ;  /* 0x00000004ff0b7212 */ /* 0x000fe400078e33ff */
[----:B------:R-:W-:Y:S02]  /*1780*/  IADD3.X R10, P0, PT, RZ, R5, RZ, P0, !PT ;  /* 0x00000005ff0a7210 */ /* 0x000fe4000071e4ff */
[----:B------:R-:W-:Y:S02]  /*1790*/  LOP3.LUT R5, RZ, R2, RZ, 0x33, !PT ;  /* 0x00000002ff057212 */ /* 0x000fe400078e33ff */
[----:B------:R-:W-:-:S02]  /*17a0*/  IADD3.X R11, P1, PT, RZ, R11, RZ, P0, !PT ;  /* 0x0000000bff0b7210 */ /* 0x000fc4000073e4ff */
[----:B------:R-:W-:-:S03]  /*17b0*/  ISETP.GT.U32.AND P2, PT, R4, -0x1, PT ;  /* 0xffffffff0400780c */ /* 0x000fc60003f44070 */
[----:B------:R-:W-:Y:S01]  /*17c0*/  IMAD.X R5, RZ, RZ, R5, P1 ;  /* 0x000000ffff057224 */ /* 0x000fe200008e0605 */
[----:B------:R-:W-:-:S04]  /*17d0*/  ISETP.GT.AND.EX P0, PT, R2, -0x1, PT, P2 ;  /* 0xffffffff0200780c */ /* 0x000fc80003f04320 */
[----:B------:R-:W-:Y:S02]  /*17e0*/  SEL R5, R2, R5, P0 ;  /* 0x0000000502057207 */ /* 0x000fe40000000000 */
[----:B------:R-:W-:Y:S02]  /*17f0*/  SEL R13, R4, R11, P0 ;  /* 0x0000000b040d7207 */ /* 0x000fe40000000000 */
[----:B------:R-:W-:Y:S02]  /*1800*/  ISETP.NE.U32.AND P1, PT, R5, RZ, PT ;  /* 0x000000ff0500720c */ /* 0x000fe40003f25070 */
[----:B------:R-:W-:Y:S02]  /*1810*/  SEL R15, R15, R10, P0 ;  /* 0x0000000a0f0f7207 */ /* 0x000fe40000000000 */
[----:B------:R-:W-:Y:S01]  /*1820*/  SEL R11, R13, R5, !P1 ;  /* 0x000000050d0b7207 */ /* 0x000fe20004800000 */
[----:B------:R-:W-:-:S05]  /*1830*/  @!P0 IMAD.MOV R14, RZ, RZ, -R14 ;  /* 0x000000ffff0e8224 */ /* 0x000fca00078e0a0e */
[----:B------:R-:W0:Y:S02]  /*1840*/  FLO.U32 R11, R11 ;  /* 0x0000000b000b7300 */ /* 0x000e2400000e0000 */
[C---:B0-----:R-:W-:Y:S02]  /*1850*/  IADD3 R12, PT, PT, -R11.reuse, 0x1f, RZ ;  /* 0x0000001f0b0c7810 */ /* 0x041fe40007ffe1ff */
[----:B------:R-:W-:-:S03]  /*1860*/  IADD3 R4, PT, PT, -R11, 0x3f, RZ ;  /* 0x0000003f0b047810 */ /* 0x000fc60007ffe1ff */
[----:B------:R-:W-:-:S05]  /*1870*/  @P1 IMAD.MOV R4, RZ, RZ, R12 ;  /* 0x000000ffff041224 */ /* 0x000fca00078e020c */
[----:B------:R-:W-:-:S13]  /*1880*/  ISETP.NE.AND P1, PT, R4, RZ, PT ;  /* 0x000000ff0400720c */ /* 0x000fda0003f25270 */
[----:B------:R-:W-:Y:S05]  /*1890*/  @!P1 BRA `(.L_x_17) ;  /* 0x0000000000289947 */ /* 0x000fea0003800000 */
[--C-:B------:R-:W-:Y:S02]  /*18a0*/  SHF.R.U64 R12, R14, 0x1, R15.reuse ;  /* 0x000000010e0c7819 */ /* 0x100fe4000000120f */
[C---:B------:R-:W-:Y:S02]  /*18b0*/  LOP3.LUT R10, R4.reuse, 0x3f, RZ, 0xc0, !PT ;  /* 0x0000003f040a7812 */ /* 0x040fe400078ec0ff */
[----:B------:R-:W-:Y:S02]  /*18c0*/  SHF.R.U32.HI R14, RZ, 0x1, R15 ;  /* 0x00000001ff0e7819 */ /* 0x000fe4000001160f */
[----:B------:R-:W-:Y:S02]  /*18d0*/  LOP3.LUT R11, R4, 0x3f, RZ, 0xc, !PT ;  /* 0x0000003f040b7812 */ /* 0x000fe400078e0cff */
[CC--:B------:R-:W-:Y:S02]  /*18e0*/  SHF.L.U64.HI R16, R13.reuse, R10.reuse, R5 ;  /* 0x0000000a0d107219 */ /* 0x0c0fe40000010205 */
[----:B------:R-:W-:-:S02]  /*18f0*/  SHF.L.U32 R10, R13, R10, RZ ;  /* 0x0000000a0d0a7219 */ /* 0x000fc400000006ff */
[-CC-:B------:R-:W-:Y:S02]  /*1900*/  SHF.R.U64 R5, R12, R11.reuse, R14.reuse ;  /* 0x0000000b0c057219 */ /* 0x180fe4000000120e */
[----:B------:R-:W-:Y:S02]  /*1910*/  SHF.R.U32.HI R11, RZ, R11, R14 ;  /* 0x0000000bff0b7219 */ /* 0x000fe4000001160e */
[----:B------:R-:W-:Y:S02]  /*1920*/  LOP3.LUT R13, R10, R5, RZ, 0xfc, !PT ;  /* 0x000000050a0d7212 */ /* 0x000fe400078efcff */
[----:B------:R-:W-:-:S07]  /*1930*/  LOP3.LUT R5, R16, R11, RZ, 0xfc, !PT ;  /* 0x0000000b10057212 */ /* 0x000fce00078efcff */
.L_x_17:
[----:B------:R-:W-:Y:S05]  /*1940*/  BSYNC.RECONVERGENT B1 ;  /* 0x0000000000017941 */ /* 0x000fea0003800200 */
.L_x_16:
[----:B------:R-:W-:-:S04]  /*1950*/  IMAD.WIDE.U32 R14, R13, 0x2168c235, RZ ;  /* 0x2168c2350d0e7825 */ /* 0x000fc800078e00ff */
[----:B------:R-:W-:Y:S01]  /*1960*/  IMAD.MOV.U32 R10, RZ, RZ, R15 ;  /* 0x000000ffff0a7224 */ /* 0x000fe200078e000f */
[----:B------:R-:W-:Y:S01]  /*1970*/  IADD3 RZ, P1, PT, R14, R14, RZ ;  /* 0x0000000e0eff7210 */ /* 0x000fe20007f3e0ff */
[----:B------:R-:W-:Y:S02]  /*1980*/  IMAD.MOV.U32 R11, RZ, RZ, RZ ;  /* 0x000000ffff0b7224 */ /* 0x000fe400078e00ff */
[----:B------:R-:W-:-:S04]  /*1990*/  IMAD.HI.U32 R12, R5, -0x36f0255e, RZ ;  /* 0xc90fdaa2050c7827 */ /* 0x000fc800078e00ff */
[----:B------:R-:W-:-:S04]  /*19a0*/  IMAD.WIDE.U32 R10, R13, -0x36f0255e, R10 ;  /* 0xc90fdaa20d0a7825 */ /* 0x000fc800078e000a */
[C---:B------:R-:W-:Y:S02]  /*19b0*/  IMAD R13, R5.reuse, -0x36f0255e, RZ ;  /* 0xc90fdaa2050d7824 */ /* 0x040fe400078e02ff */
[----:B------:R-:W-:-:S04]  /*19c0*/  IMAD.WIDE.U32 R10, P2, R5, 0x2168c235, R10 ;  /* 0x2168c235050a7825 */ /* 0x000fc8000784000a */
[----:B------:R-:W-:Y:S01]  /*19d0*/  IMAD.X R5, RZ, RZ, R12, P2 ;  /* 0x000000ffff057224 */ /* 0x000fe200010e060c */
[----:B------:R-:W-:Y:S02]  /*19e0*/  IADD3 R11, P2, PT, R13, R11, RZ ;  /* 0x0000000b0d0b7210 */ /* 0x000fe40007f5e0ff */
[----:B------:R-:W-:Y:S02]  /*19f0*/  IADD3.X RZ, P1, PT, R10, R10, RZ, P1, !PT ;  /* 0x0000000a0aff7210 */ /* 0x000fe40000f3e4ff */
[C---:B------:R-:W-:Y:S01]  /*1a00*/  ISETP.GT.U32.AND P3, PT, R11.reuse, RZ, PT ;  /* 0x000000ff0b00720c */ /* 0x040fe20003f64070 */
[----:B------:R-:W-:Y:S01]  /*1a10*/  IMAD.X R5, RZ, RZ, R5, P2 ;  /* 0x000000ffff057224 */ /* 0x000fe200010e0605 */
[----:B------:R-:W-:-:S04]  /*1a20*/  IADD3.X R10, P2, PT, R11, R11, RZ, P1, !PT ;  /* 0x0000000b0b0a7210 */ /* 0x000fc80000f5e4ff */
[C---:B------:R-:W-:Y:S01]  /*1a30*/  ISETP.GT.AND.EX P1, PT, R5.reuse, RZ, PT, P3 ;  /* 0x000000ff0500720c */ /* 0x040fe20003f24330 */
[----:B------:R-:W-:-:S03]  /*1a40*/  IMAD.X R12, R5, 0x1, R5, P2 ;  /* 0x00000001050c7824 */ /* 0x000fc600010e0605 */
[----:B------:R-:W-:Y:S02]  /*1a50*/  SEL R10, R10, R11, P1 ;  /* 0x0000000b0a0a7207 */ /* 0x000fe40000800000 */
[----:B------:R-:W-:Y:S02]  /*1a60*/  SEL R12, R12, R5, P1 ;  /* 0x000000050c0c7207 */ /* 0x000fe40000800000 */
[----:B------:R-:W-:Y:S02]  /*1a70*/  IADD3 R5, P2, PT, R10, 0x1, RZ ;  /* 0x000000010a057810 */ /* 0x000fe40007f5e0ff */
[----:B------:R-:W-:Y:S02]  /*1a80*/  SEL R11, RZ, 0xffffffff, !P1 ;  /* 0xffffffffff0b7807 */ /* 0x000fe40004800000 */
[----:B------:R-:W-:Y:S01]  /*1a90*/  LOP3.LUT P1, R9, R9, 0x80000000, RZ, 0xc0, !PT ;  /* 0x8000000009097812 */ /* 0x000fe2000782c0ff */
[----:B------:R-:W-:Y:S02]  /*1aa0*/  IMAD.X R10, RZ, RZ, R12, P2 ;  /* 0x000000ffff0a7224 */ /* 0x000fe400010e060c */
[----:B------:R-:W-:Y:S01]  /*1ab0*/  IMAD.IADD R4, R11, 0x1, -R4 ;  /* 0x000000010b047824 */ /* 0x000fe200078e0a04 */
[----:B------:R-:W-:-:S02]  /*1ac0*/  SHF.R.U32.HI R11, RZ, 0x1e, R3 ;  /* 0x0000001eff0b7819 */ /* 0x000fc40000011603 */
[----:B------:R-:W-:Y:S01]  /*1ad0*/  SHF.R.U64 R5, R5, 0xa, R10 ;  /* 0x0000000a05057819 */ /* 0x000fe2000000120a */
[----:B------:R-:W-:Y:S01]  /*1ae0*/  IMAD.SHL.U32 R4, R4, 0x100000, RZ ;  /* 0x0010000004047824 */ /* 0x000fe200078e00ff */
[----:B------:R-:W-:Y:S02]  /*1af0*/  LEA.HI R2, R2, R11, RZ, 0x1 ;  /* 0x0000000b02027211 */ /* 0x000fe400078f08ff */
[----:B------:R-:W-:Y:S02]  /*1b00*/  IADD3 R5, P2, PT, R5, 0x1, RZ ;  /* 0x0000000105057810 */ /* 0x000fe40007f5e0ff */
[----:B------:R-:W-:Y:S01]  /*1b10*/  @!P0 LOP3.LUT R9, R9, 0x80000000, RZ, 0x3c, !PT ;  /* 0x8000000009098812 */ /* 0x000fe200078e3cff */
[----:B------:R-:W-:Y:S01]  /*1b20*/  @P1 IMAD.MOV R2, RZ, RZ, -R2 ;  /* 0x000000ffff021224 */ /* 0x000fe200078e0a02 */
[----:B------:R-:W-:-:S04]  /*1b30*/  LEA.HI.X R10, R10, RZ, RZ, 0x16, P2 ;  /* 0x000000ff0a0a7211 */ /* 0x000fc800010fb4ff */
[--C-:B------:R-:W-:Y:S02]  /*1b40*/  SHF.R.U64 R5, R5, 0x1, R10.reuse ;  /* 0x0000000105057819 */ /* 0x100fe4000000120a */
[----:B------:R-:W-:Y:S02]  /*1b50*/  SHF.R.U32.HI R3, RZ, 0x1, R10 ;  /* 0x00000001ff037819 */ /* 0x000fe4000001160a */
[----:B------:R-:W-:-:S04]  /*1b60*/  IADD3 R15, P2, P3, RZ, RZ, R5 ;  /* 0x000000ffff0f7210 */ /* 0x000fc80007b5e005 */
[----:B------:R-:W-:-:S04]  /*1b70*/  IADD3.X R4, PT, PT, R4, 0x3fe00000, R3, P2, P3 ;  /* 0x3fe0000004047810 */ /* 0x000fc800017e6403 */
[----:B------:R-:W-:-:S07]  /*1b80*/  LOP3.LUT R16, R4, R9, RZ, 0xfc, !PT ;  /* 0x0000000904107212 */ /* 0x000fce00078efcff */
.L_x_11:
[----:B------:R-:W-:Y:S02]  /*1b90*/  IMAD.MOV.U32 R9, RZ, RZ, 0x0 ;  /* 0x00000000ff097424 */ /* 0x000fe400078e00ff */
[----:B------:R-:W-:Y:S02]  /*1ba0*/  IMAD.MOV.U32 R4, RZ, RZ, R15 ;  /* 0x000000ffff047224 */ /* 0x000fe400078e000f */
[----:B------:R-:W-:Y:S01]  /*1bb0*/  IMAD.MOV.U32 R5, RZ, RZ, R16 ;  /* 0x000000ffff057224 */ /* 0x000fe200078e0010 */
[----:B------:R-:W-:Y:S06]  /*1bc0*/  RET.REL.NODEC R8 `(_Z10dft_kernelP7double2md) ;  /* 0xffffffe4080c7950 */ /* 0x000fec0003c3ffff */
.L_x_18:
[----:B------:R-:W-:-:S00]  /*1bd0*/  BRA `(.L_x_18) ;  /* 0xfffffffc00fc7947 */ /* 0x000fc0000383ffff */
[----:B------:R-:W-:-:S00]  /*1be0*/  NOP ;  /* 0x0000000000007918 */ /* 0x000fc00000000000 */
        /* <DEDUP_REMOVED lines=9> */
.L_x_20:


//--------------------- .nv.global.init           --------------------------
	.section	.nv.global.init,"aw",@progbits
	.align	8
.nv.global.init:
	.type		__cudart_i2opi_d,@object
	.size		__cudart_i2opi_d,(.L_2 - __cudart_i2opi_d)
__cudart_i2opi_d:
        /*0000*/ 	.byte	0x08, 0x5d, 0x8d, 0x1f, 0xb1, 0x5f, 0xfb, 0x6b, 0xea, 0x92, 0x52, 0x8a, 0xf7, 0x39, 0x07, 0x3d
        /* <DEDUP_REMOVED lines=8> */
.L_2:


//--------------------- .nv.shared._Z10dft_kernelP7double2md --------------------------
	.section	.nv.shared._Z10dft_kernelP7double2md,"aw",@nobits
	.sectionflags	@""
	.align	16
.nv.shared._Z10dft_kernelP7double2md:
	.zero		9216


//--------------------- .nv.shared.reserved.0     --------------------------
	.section	.nv.shared.reserved.0,"aw",@nobits
	.weak		__nv_reservedSMEM_offset_0_alias
	.size		__nv_reservedSMEM_offset_0_alias, 0, 64
	.other		__nv_reservedSMEM_offset_0_alias,@"STO_CUDA_RESERVED_SHARED STV_DEFAULT"
__nv_reservedSMEM_offset_0_alias:
	.zero		0
	.zero		64


//--------------------- .nv.global                --------------------------
	.section	.nv.global,"aw",@nobits
	.align	8
.nv.global:
	.type		img,@object
	.size		img,(rl - img)
img:
	.zero		8
	.type		rl,@object
	.size		rl,(.L_1 - rl)
rl:
	.zero		8
.L_1:


//--------------------- .nv.constant0._Z10dft_kernelP7double2md --------------------------
	.section	.nv.constant0._Z10dft_kernelP7double2md,"a",@progbits
	.sectionflags	@""
	.align	4
.nv.constant0._Z10dft_kernelP7double2md:
	.zero		920


//--------------------- SYMBOLS --------------------------

	.type		.nv.reservedSmem.offset0,@object
	.size		.nv.reservedSmem.offset0,0x4
	.type		.nv.reservedSmem.cap,@object
	.size		.nv.reservedSmem.cap,0x4
